//
// Generated by NVIDIA NVVM Compiler
//
// Compiler Build ID: CL-36424714
// Cuda compilation tools, release 13.0, V13.0.88
// Based on NVVM 20.0.0
//

.version 9.0
.target sm_100
.address_size 64

	// .globl	_Z8gpu_HeatPdS_i
// _ZZ8Kernel07PdS_iE5sdata has been demoted
.extern .shared .align 16 .b8 sdata[];

.visible .entry _Z8gpu_HeatPdS_i(
	.param .u64 .ptr .align 1 _Z8gpu_HeatPdS_i_param_0,
	.param .u64 .ptr .align 1 _Z8gpu_HeatPdS_i_param_1,
	.param .u32 _Z8gpu_HeatPdS_i_param_2
)
{
	.reg .pred 	%p<8>;
	.reg .b32 	%r<20>;
	.reg .b64 	%rd<16>;
	.reg .b64 	%fd<9>;

	ld.param.u64 	%rd1, [_Z8gpu_HeatPdS_i_param_0];
	ld.param.u64 	%rd2, [_Z8gpu_HeatPdS_i_param_1];
	ld.param.u32 	%r4, [_Z8gpu_HeatPdS_i_param_2];
	mov.u32 	%r5, %ctaid.y;
	mov.u32 	%r6, %ntid.y;
	mov.u32 	%r7, %tid.y;
	mad.lo.s32 	%r8, %r5, %r6, %r7;
	mov.u32 	%r9, %ctaid.x;
	mov.u32 	%r10, %ntid.x;
	mov.u32 	%r11, %tid.x;
	mad.lo.s32 	%r12, %r9, %r10, %r11;
	setp.eq.s32 	%p1, %r8, 0;
	add.s32 	%r13, %r4, -1;
	setp.ge.s32 	%p2, %r8, %r13;
	or.pred  	%p3, %p1, %p2;
	setp.lt.s32 	%p4, %r12, 1;
	or.pred  	%p5, %p4, %p3;
	setp.ge.s32 	%p6, %r12, %r13;
	or.pred  	%p7, %p5, %p6;
	@%p7 bra 	$L__BB0_2;
	cvta.to.global.u64 	%rd3, %rd2;
	cvta.to.global.u64 	%rd4, %rd1;
	mul.lo.s32 	%r14, %r4, %r8;
	cvt.s64.s32 	%rd5, %r14;
	cvt.u64.u32 	%rd6, %r12;
	add.s64 	%rd7, %rd6, %rd5;
	shl.b64 	%rd8, %rd7, 3;
	add.s64 	%rd9, %rd3, %rd8;
	ld.global.f64 	%fd1, [%rd9+-8];
	ld.global.f64 	%fd2, [%rd9+8];
	add.f64 	%fd3, %fd1, %fd2;
	sub.s32 	%r15, %r14, %r4;
	add.s32 	%r16, %r15, %r12;
	mul.wide.s32 	%rd10, %r16, 8;
	add.s64 	%rd11, %rd3, %rd10;
	ld.global.f64 	%fd4, [%rd11];
	add.f64 	%fd5, %fd3, %fd4;
	shl.b32 	%r17, %r4, 1;
	add.s32 	%r18, %r16, %r17;
	mul.wide.s32 	%rd12, %r18, 8;
	add.s64 	%rd13, %rd3, %rd12;
	ld.global.f64 	%fd6, [%rd13];
	add.f64 	%fd7, %fd5, %fd6;
	mul.f64 	%fd8, %fd7, 0d3FD0000000000000;
	add.s32 	%r19, %r14, %r12;
	mul.wide.s32 	%rd14, %r19, 8;
	add.s64 	%rd15, %rd4, %rd14;
	st.global.f64 	[%rd15], %fd8;
$L__BB0_2:
	ret;

}
	// .globl	_Z12gpu_residualPdS_S_i
.visible .entry _Z12gpu_residualPdS_S_i(
	.param .u64 .ptr .align 1 _Z12gpu_residualPdS_S_i_param_0,
	.param .u64 .ptr .align 1 _Z12gpu_residualPdS_S_i_param_1,
	.param .u64 .ptr .align 1 _Z12gpu_residualPdS_S_i_param_2,
	.param .u32 _Z12gpu_residualPdS_S_i_param_3
)
{
	.reg .pred 	%p<25>;
	.reg .b32 	%r<29>;
	.reg .b64 	%rd<12>;
	.reg .b64 	%fd<36>;

	ld.param.u64 	%rd1, [_Z12gpu_residualPdS_S_i_param_0];
	ld.param.u64 	%rd2, [_Z12gpu_residualPdS_S_i_param_1];
	ld.param.u64 	%rd3, [_Z12gpu_residualPdS_S_i_param_2];
	ld.param.u32 	%r11, [_Z12gpu_residualPdS_S_i_param_3];
	mov.u32 	%r1, %ctaid.x;
	mov.u32 	%r2, %ntid.x;
	mov.u32 	%r3, %tid.x;
	mad.lo.s32 	%r13, %r1, %r2, %r3;
	mov.u32 	%r4, %ctaid.y;
	mov.u32 	%r5, %ntid.y;
	mov.u32 	%r6, %tid.y;
	mad.lo.s32 	%r15, %r4, %r5, %r6;
	mad.lo.s32 	%r7, %r11, %r13, %r15;
	setp.eq.s32 	%p1, %r13, 0;
	add.s32 	%r17, %r11, -1;
	setp.ge.u32 	%p2, %r13, %r17;
	setp.eq.s32 	%p3, %r15, 0;
	or.pred  	%p4, %p1, %p3;
	or.pred  	%p5, %p4, %p2;
	setp.ge.u32 	%p6, %r15, %r17;
	mov.f64 	%fd35, 0d0000000000000000;
	or.pred  	%p7, %p5, %p6;
	@%p7 bra 	$L__BB1_2;
	cvta.to.global.u64 	%rd4, %rd2;
	cvta.to.global.u64 	%rd5, %rd1;
	mul.wide.u32 	%rd6, %r7, 8;
	add.s64 	%rd7, %rd4, %rd6;
	ld.global.f64 	%fd4, [%rd7];
	add.s64 	%rd8, %rd5, %rd6;
	ld.global.f64 	%fd5, [%rd8];
	sub.f64 	%fd35, %fd4, %fd5;
$L__BB1_2:
	mul.f64 	%fd6, %fd35, %fd35;
	mad.lo.s32 	%r19, %r6, %r2, %r3;
	shl.b32 	%r20, %r19, 3;
	mov.u32 	%r21, sdata;
	add.s32 	%r8, %r21, %r20;
	st.shared.f64 	[%r8], %fd6;
	bar.sync 	0;
	mul.lo.s32 	%r9, %r2, %r5;
	setp.lt.u32 	%p8, %r9, 512;
	setp.gt.u32 	%p9, %r3, 255;
	or.pred  	%p10, %p8, %p9;
	@%p10 bra 	$L__BB1_4;
	ld.shared.f64 	%fd7, [%r8+2048];
	ld.shared.f64 	%fd8, [%r8];
	add.f64 	%fd9, %fd7, %fd8;
	st.shared.f64 	[%r8], %fd9;
$L__BB1_4:
	bar.sync 	0;
	setp.lt.u32 	%p11, %r9, 256;
	setp.gt.u32 	%p12, %r3, 127;
	or.pred  	%p13, %p11, %p12;
	@%p13 bra 	$L__BB1_6;
	ld.shared.f64 	%fd10, [%r8+1024];
	ld.shared.f64 	%fd11, [%r8];
	add.f64 	%fd12, %fd10, %fd11;
	st.shared.f64 	[%r8], %fd12;
$L__BB1_6:
	bar.sync 	0;
	setp.lt.u32 	%p14, %r9, 128;
	setp.gt.u32 	%p15, %r3, 63;
	or.pred  	%p16, %p14, %p15;
	@%p16 bra 	$L__BB1_8;
	ld.shared.f64 	%fd13, [%r8+512];
	ld.shared.f64 	%fd14, [%r8];
	add.f64 	%fd15, %fd13, %fd14;
	st.shared.f64 	[%r8], %fd15;
$L__BB1_8:
	bar.sync 	0;
	setp.gt.u32 	%p17, %r3, 31;
	@%p17 bra 	$L__BB1_21;
	setp.lt.u32 	%p18, %r9, 64;
	shl.b32 	%r24, %r3, 3;
	add.s32 	%r10, %r21, %r24;
	@%p18 bra 	$L__BB1_11;
	ld.volatile.shared.f64 	%fd16, [%r10+256];
	ld.volatile.shared.f64 	%fd17, [%r10];
	add.f64 	%fd18, %fd16, %fd17;
	st.volatile.shared.f64 	[%r10], %fd18;
	bra.uni 	$L__BB1_12;
$L__BB1_11:
	setp.lt.u32 	%p19, %r9, 32;
	@%p19 bra 	$L__BB1_13;
$L__BB1_12:
	ld.volatile.shared.f64 	%fd19, [%r10+128];
	ld.volatile.shared.f64 	%fd20, [%r10];
	add.f64 	%fd21, %fd19, %fd20;
	st.volatile.shared.f64 	[%r10], %fd21;
	bra.uni 	$L__BB1_14;
$L__BB1_13:
	setp.lt.u32 	%p20, %r9, 16;
	@%p20 bra 	$L__BB1_15;
$L__BB1_14:
	ld.volatile.shared.f64 	%fd22, [%r10+64];
	ld.volatile.shared.f64 	%fd23, [%r10];
	add.f64 	%fd24, %fd22, %fd23;
	st.volatile.shared.f64 	[%r10], %fd24;
	bra.uni 	$L__BB1_16;
$L__BB1_15:
	setp.lt.u32 	%p21, %r9, 8;
	@%p21 bra 	$L__BB1_17;
$L__BB1_16:
	ld.volatile.shared.f64 	%fd25, [%r10+32];
	ld.volatile.shared.f64 	%fd26, [%r10];
	add.f64 	%fd27, %fd25, %fd26;
	st.volatile.shared.f64 	[%r10], %fd27;
	bra.uni 	$L__BB1_18;
$L__BB1_17:
	setp.lt.u32 	%p22, %r9, 4;
	@%p22 bra 	$L__BB1_19;
$L__BB1_18:
	ld.volatile.shared.f64 	%fd28, [%r10+16];
	ld.volatile.shared.f64 	%fd29, [%r10];
	add.f64 	%fd30, %fd28, %fd29;
	st.volatile.shared.f64 	[%r10], %fd30;
	bra.uni 	$L__BB1_20;
$L__BB1_19:
	setp.lt.u32 	%p23, %r9, 2;
	@%p23 bra 	$L__BB1_21;
$L__BB1_20:
	ld.volatile.shared.f64 	%fd31, [%r10+8];
	ld.volatile.shared.f64 	%fd32, [%r10];
	add.f64 	%fd33, %fd31, %fd32;
	st.volatile.shared.f64 	[%r10], %fd33;
$L__BB1_21:
	or.b32  	%r26, %r3, %r6;
	setp.ne.s32 	%p24, %r26, 0;
	@%p24 bra 	$L__BB1_23;
	ld.shared.f64 	%fd34, [sdata];
	mov.u32 	%r27, %nctaid.x;
	mad.lo.s32 	%r28, %r27, %r4, %r1;
	cvta.to.global.u64 	%rd9, %rd3;
	mul.wide.u32 	%rd10, %r28, 8;
	add.s64 	%rd11, %rd9, %rd10;
	st.global.f64 	[%rd11], %fd34;
$L__BB1_23:
	ret;

}
	// .globl	_Z12gpu_ResidualPdS_S_S_i
.visible .entry _Z12gpu_ResidualPdS_S_S_i(
	.param .u64 .ptr .align 1 _Z12gpu_ResidualPdS_S_S_i_param_0,
	.param .u64 .ptr .align 1 _Z12gpu_ResidualPdS_S_S_i_param_1,
	.param .u64 .ptr .align 1 _Z12gpu_ResidualPdS_S_S_i_param_2,
	.param .u64 .ptr .align 1 _Z12gpu_ResidualPdS_S_S_i_param_3,
	.param .u32 _Z12gpu_ResidualPdS_S_S_i_param_4
)
{
	.reg .pred 	%p<8>;
	.reg .b32 	%r<18>;
	.reg .b64 	%rd<15>;
	.reg .b64 	%fd<5>;

	ld.param.u64 	%rd1, [_Z12gpu_ResidualPdS_S_S_i_param_0];
	ld.param.u64 	%rd2, [_Z12gpu_ResidualPdS_S_S_i_param_1];
	ld.param.u64 	%rd3, [_Z12gpu_ResidualPdS_S_S_i_param_2];
	ld.param.u64 	%rd4, [_Z12gpu_ResidualPdS_S_S_i_param_3];
	ld.param.u32 	%r4, [_Z12gpu_ResidualPdS_S_S_i_param_4];
	mov.u32 	%r5, %ctaid.x;
	mov.u32 	%r6, %ntid.x;
	mov.u32 	%r7, %tid.x;
	mad.lo.s32 	%r8, %r5, %r6, %r7;
	mov.u32 	%r9, %ctaid.y;
	mov.u32 	%r10, %ntid.y;
	mov.u32 	%r11, %tid.y;
	mad.lo.s32 	%r1, %r9, %r10, %r11;
	mul.lo.s32 	%r2, %r4, %r8;
	setp.eq.s32 	%p1, %r8, 0;
	add.s32 	%r12, %r8, -1;
	add.s32 	%r13, %r4, -2;
	mul.lo.s32 	%r3, %r13, %r12;
	add.s32 	%r14, %r4, -1;
	setp.ge.u32 	%p2, %r8, %r14;
	or.pred  	%p3, %p1, %p2;
	setp.eq.s32 	%p4, %r1, 0;
	or.pred  	%p5, %p4, %p3;
	setp.ge.u32 	%p6, %r1, %r14;
	or.pred  	%p7, %p5, %p6;
	@%p7 bra 	$L__BB2_2;
	cvta.to.global.u64 	%rd5, %rd2;
	cvta.to.global.u64 	%rd6, %rd1;
	cvta.to.global.u64 	%rd7, %rd3;
	cvta.to.global.u64 	%rd8, %rd4;
	add.s32 	%r15, %r1, %r3;
	add.s32 	%r16, %r15, -1;
	add.s32 	%r17, %r2, %r1;
	mul.wide.u32 	%rd9, %r17, 8;
	add.s64 	%rd10, %rd5, %rd9;
	ld.global.f64 	%fd1, [%rd10];
	add.s64 	%rd11, %rd6, %rd9;
	ld.global.f64 	%fd2, [%rd11];
	sub.f64 	%fd3, %fd1, %fd2;
	mul.wide.u32 	%rd12, %r16, 8;
	add.s64 	%rd13, %rd7, %rd12;
	st.global.f64 	[%rd13], %fd3;
	mul.f64 	%fd4, %fd3, %fd3;
	add.s64 	%rd14, %rd8, %rd12;
	st.global.f64 	[%rd14], %fd4;
$L__BB2_2:
	ret;

}
	// .globl	_Z8Kernel07PdS_i
.visible .entry _Z8Kernel07PdS_i(
	.param .u64 .ptr .align 1 _Z8Kernel07PdS_i_param_0,
	.param .u64 .ptr .align 1 _Z8Kernel07PdS_i_param_1,
	.param .u32 _Z8Kernel07PdS_i_param_2
)
{
	.reg .pred 	%p<8>;
	.reg .b32 	%r<21>;
	.reg .b64 	%rd<12>;
	.reg .b64 	%fd<30>;
	// demoted variable
	.shared .align 8 .b8 _ZZ8Kernel07PdS_iE5sdata[8192];
	ld.param.u64 	%rd2, [_Z8Kernel07PdS_i_param_0];
	ld.param.u64 	%rd3, [_Z8Kernel07PdS_i_param_1];
	ld.param.u32 	%r12, [_Z8Kernel07PdS_i_param_2];
	mov.u32 	%r1, %tid.x;
	mov.u32 	%r2, %ctaid.x;
	mov.u32 	%r20, %ntid.x;
	shl.b32 	%r4, %r20, 1;
	mad.lo.s32 	%r19, %r4, %r2, %r1;
	shl.b32 	%r13, %r1, 3;
	mov.u32 	%r14, _ZZ8Kernel07PdS_iE5sdata;
	add.s32 	%r6, %r14, %r13;
	mov.b64 	%rd4, 0;
	st.shared.u64 	[%r6], %rd4;
	setp.ge.u32 	%p1, %r19, %r12;
	@%p1 bra 	$L__BB3_4;
	cvta.to.global.u64 	%rd1, %rd2;
	mov.u32 	%r15, %nctaid.x;
	mul.lo.s32 	%r7, %r4, %r15;
	mov.f64 	%fd29, 0d0000000000000000;
$L__BB3_2:
	mul.wide.u32 	%rd5, %r19, 8;
	add.s64 	%rd6, %rd1, %rd5;
	ld.global.f64 	%fd4, [%rd6];
	add.s32 	%r16, %r19, %r20;
	mul.wide.u32 	%rd7, %r16, 8;
	add.s64 	%rd8, %rd1, %rd7;
	ld.global.f64 	%fd5, [%rd8];
	add.f64 	%fd6, %fd4, %fd5;
	add.f64 	%fd29, %fd29, %fd6;
	add.s32 	%r19, %r19, %r7;
	setp.lt.u32 	%p2, %r19, %r12;
	@%p2 bra 	$L__BB3_2;
	st.shared.f64 	[%r6], %fd29;
$L__BB3_4:
	bar.sync 	0;
	setp.lt.u32 	%p3, %r20, 66;
	@%p3 bra 	$L__BB3_8;
$L__BB3_5:
	shr.u32 	%r11, %r20, 1;
	setp.ge.u32 	%p4, %r1, %r11;
	@%p4 bra 	$L__BB3_7;
	shl.b32 	%r17, %r11, 3;
	add.s32 	%r18, %r6, %r17;
	ld.shared.f64 	%fd7, [%r18];
	ld.shared.f64 	%fd8, [%r6];
	add.f64 	%fd9, %fd7, %fd8;
	st.shared.f64 	[%r6], %fd9;
$L__BB3_7:
	bar.sync 	0;
	setp.gt.u32 	%p5, %r20, 131;
	mov.u32 	%r20, %r11;
	@%p5 bra 	$L__BB3_5;
$L__BB3_8:
	setp.gt.u32 	%p6, %r1, 31;
	@%p6 bra 	$L__BB3_11;
	ld.volatile.shared.f64 	%fd10, [%r6+256];
	ld.volatile.shared.f64 	%fd11, [%r6];
	add.f64 	%fd12, %fd10, %fd11;
	st.volatile.shared.f64 	[%r6], %fd12;
	ld.volatile.shared.f64 	%fd13, [%r6+128];
	ld.volatile.shared.f64 	%fd14, [%r6];
	add.f64 	%fd15, %fd13, %fd14;
	st.volatile.shared.f64 	[%r6], %fd15;
	ld.volatile.shared.f64 	%fd16, [%r6+64];
	ld.volatile.shared.f64 	%fd17, [%r6];
	add.f64 	%fd18, %fd16, %fd17;
	st.volatile.shared.f64 	[%r6], %fd18;
	ld.volatile.shared.f64 	%fd19, [%r6+32];
	ld.volatile.shared.f64 	%fd20, [%r6];
	add.f64 	%fd21, %fd19, %fd20;
	st.volatile.shared.f64 	[%r6], %fd21;
	ld.volatile.shared.f64 	%fd22, [%r6+16];
	ld.volatile.shared.f64 	%fd23, [%r6];
	add.f64 	%fd24, %fd22, %fd23;
	st.volatile.shared.f64 	[%r6], %fd24;
	ld.volatile.shared.f64 	%fd25, [%r6+8];
	ld.volatile.shared.f64 	%fd26, [%r6];
	add.f64 	%fd27, %fd25, %fd26;
	st.volatile.shared.f64 	[%r6], %fd27;
	setp.ne.s32 	%p7, %r1, 0;
	@%p7 bra 	$L__BB3_11;
	ld.shared.f64 	%fd28, [_ZZ8Kernel07PdS_iE5sdata];
	cvta.to.global.u64 	%rd9, %rd3;
	mul.wide.u32 	%rd10, %r2, 8;
	add.s64 	%rd11, %rd9, %rd10;
	st.global.f64 	[%rd11], %fd28;
$L__BB3_11:
	ret;

}
	// .globl	_Z17finalReduceKernelPdS_i
.visible .entry _Z17finalReduceKernelPdS_i(
	.param .u64 .ptr .align 1 _Z17finalReduceKernelPdS_i_param_0,
	.param .u64 .ptr .align 1 _Z17finalReduceKernelPdS_i_param_1,
	.param .u32 _Z17finalReduceKernelPdS_i_param_2
)
{
	.reg .pred 	%p<6>;
	.reg .b32 	%r<12>;
	.reg .b64 	%rd<7>;
	.reg .b64 	%fd<9>;

	ld.param.u64 	%rd1, [_Z17finalReduceKernelPdS_i_param_0];
	ld.param.u64 	%rd2, [_Z17finalReduceKernelPdS_i_param_1];
	ld.param.u32 	%r6, [_Z17finalReduceKernelPdS_i_param_2];
	mov.u32 	%r1, %tid.x;
	setp.ge.u32 	%p1, %r1, %r6;
	mov.f64 	%fd8, 0d0000000000000000;
	@%p1 bra 	$L__BB4_2;
	cvta.to.global.u64 	%rd3, %rd1;
	mul.wide.u32 	%rd4, %r1, 8;
	add.s64 	%rd5, %rd3, %rd4;
	ld.global.f64 	%fd8, [%rd5];
$L__BB4_2:
	shl.b32 	%r7, %r1, 3;
	mov.u32 	%r8, sdata;
	add.s32 	%r2, %r8, %r7;
	st.shared.f64 	[%r2], %fd8;
	bar.sync 	0;
	mov.u32 	%r11, %ntid.x;
	setp.lt.u32 	%p2, %r11, 2;
	@%p2 bra 	$L__BB4_6;
$L__BB4_3:
	shr.u32 	%r5, %r11, 1;
	setp.ge.u32 	%p3, %r1, %r5;
	@%p3 bra 	$L__BB4_5;
	shl.b32 	%r9, %r5, 3;
	add.s32 	%r10, %r2, %r9;
	ld.shared.f64 	%fd4, [%r10];
	ld.shared.f64 	%fd5, [%r2];
	add.f64 	%fd6, %fd4, %fd5;
	st.shared.f64 	[%r2], %fd6;
$L__BB4_5:
	bar.sync 	0;
	setp.gt.u32 	%p4, %r11, 3;
	mov.u32 	%r11, %r5;
	@%p4 bra 	$L__BB4_3;
$L__BB4_6:
	setp.ne.s32 	%p5, %r1, 0;
	@%p5 bra 	$L__BB4_8;
	ld.shared.f64 	%fd7, [sdata];
	cvta.to.global.u64 	%rd6, %rd2;
	st.global.f64 	[%rd6], %fd7;
$L__BB4_8:
	ret;

}


// ===== COMPILED SASS (sm_100) =====

	.target	sm_100

	.elftype	@"ET_EXEC"


//--------------------- .note.nv.tkinfo           --------------------------
	.section	.note.nv.tkinfo,"",@"SHT_NOTE"
	.sectionflags	@"SHF_NOTE_NV_TKINFO"
	.tkinfo
        /*0018*/ 	.word	0x00000002
        /*0030*/ 	.string	""
        /*0030*/ 	.string	"ptxas"
        /*0030*/ 	.string	"Cuda compilation tools, release 13.0, V13.0.88"
        /*0030*/ 	.string	"Build cuda_13.0.r13.0/compiler.36424714_0"
        /*0030*/ 	.string	"-arch sm_100 -m 64 "



//--------------------- .note.nv.cuinfo           --------------------------
	.section	.note.nv.cuinfo,"",@"SHT_NOTE"
	.sectionflags	@"SHF_NOTE_NV_CUINFO"
        /*0018*/ 	.short	0x0002
        /*001a*/ 	.short	0x0064
        /*001c*/ 	.short	0x0082
	.zero		2


//--------------------- .nv.info                  --------------------------
	.section	.nv.info,"",@"SHT_CUDA_INFO"
	.align	4


	//----- nvinfo : EIATTR_REGCOUNT
	.align		4
        /*0000*/ 	.byte	0x04, 0x2f
        /*0002*/ 	.short	(.L_1 - .L_0)
	.align		4
.L_0:
        /*0004*/ 	.word	index@(_Z8gpu_HeatPdS_i)
        /*0008*/ 	.word	0x00000012


	//----- nvinfo : EIATTR_FRAME_SIZE
	.align		4
.L_1:
        /*000c*/ 	.byte	0x04, 0x11
        /*000e*/ 	.short	(.L_3 - .L_2)
	.align		4
.L_2:
        /*0010*/ 	.word	index@(_Z8gpu_HeatPdS_i)
        /*0014*/ 	.word	0x00000000


	//----- nvinfo : EIATTR_REGCOUNT
	.align		4
.L_3:
        /*0018*/ 	.byte	0x04, 0x2f
        /*001a*/ 	.short	(.L_5 - .L_4)
	.align		4
.L_4:
        /*001c*/ 	.word	index@(_Z12gpu_residualPdS_S_i)
        /*0020*/ 	.word	0x00000010


	//----- nvinfo : EIATTR_FRAME_SIZE
	.align		4
.L_5:
        /*0024*/ 	.byte	0x04, 0x11
        /*0026*/ 	.short	(.L_7 - .L_6)
	.align		4
.L_6:
        /*0028*/ 	.word	index@(_Z12gpu_residualPdS_S_i)
        /*002c*/ 	.word	0x00000000


	//----- nvinfo : EIATTR_REGCOUNT
	.align		4
.L_7:
        /*0030*/ 	.byte	0x04, 0x2f
        /*0032*/ 	.short	(.L_9 - .L_8)
	.align		4
.L_8:
        /*0034*/ 	.word	index@(_Z12gpu_ResidualPdS_S_S_i)
        /*0038*/ 	.word	0x00000012


	//----- nvinfo : EIATTR_FRAME_SIZE
	.align		4
.L_9:
        /*003c*/ 	.byte	0x04, 0x11
        /*003e*/ 	.short	(.L_11 - .L_10)
	.align		4
.L_10:
        /*0040*/ 	.word	index@(_Z12gpu_ResidualPdS_S_S_i)
        /*0044*/ 	.word	0x00000000


	//----- nvinfo : EIATTR_REGCOUNT
	.align		4
.L_11:
        /*0048*/ 	.byte	0x04, 0x2f
        /*004a*/ 	.short	(.L_13 - .L_12)
	.align		4
.L_12:
        /*004c*/ 	.word	index@(_Z8Kernel07PdS_i)
        /*0050*/ 	.word	0x00000013


	//----- nvinfo : EIATTR_FRAME_SIZE
	.align		4
.L_13:
        /*0054*/ 	.byte	0x04, 0x11
        /*0056*/ 	.short	(.L_15 - .L_14)
	.align		4
.L_14:
        /*0058*/ 	.word	index@(_Z8Kernel07PdS_i)
        /*005c*/ 	.word	0x00000000


	//----- nvinfo : EIATTR_REGCOUNT
	.align		4
.L_15:
        /*0060*/ 	.byte	0x04, 0x2f
        /*0062*/ 	.short	(.L_17 - .L_16)
	.align		4
.L_16:
        /*0064*/ 	.word	index@(_Z17finalReduceKernelPdS_i)
        /*0068*/ 	.word	0x0000000c


	//----- nvinfo : EIATTR_FRAME_SIZE
	.align		4
.L_17:
        /*006c*/ 	.byte	0x04, 0x11
        /*006e*/ 	.short	(.L_19 - .L_18)
	.align		4
.L_18:
        /*0070*/ 	.word	index@(_Z17finalReduceKernelPdS_i)
        /*0074*/ 	.word	0x00000000


	//----- nvinfo : EIATTR_MIN_STACK_SIZE
	.align		4
.L_19:
        /*0078*/ 	.byte	0x04, 0x12
        /*007a*/ 	.short	(.L_21 - .L_20)
	.align		4
.L_20:
        /*007c*/ 	.word	index@(_Z17finalReduceKernelPdS_i)
        /*0080*/ 	.word	0x00000000


	//----- nvinfo : EIATTR_MIN_STACK_SIZE
	.align		4
.L_21:
        /*0084*/ 	.byte	0x04, 0x12
        /*0086*/ 	.short	(.L_23 - .L_22)
	.align		4
.L_22:
        /*0088*/ 	.word	index@(_Z8Kernel07PdS_i)
        /*008c*/ 	.word	0x00000000


	//----- nvinfo : EIATTR_MIN_STACK_SIZE
	.align		4
.L_23:
        /*0090*/ 	.byte	0x04, 0x12
        /*0092*/ 	.short	(.L_25 - .L_24)
	.align		4
.L_24:
        /*0094*/ 	.word	index@(_Z12gpu_ResidualPdS_S_S_i)
        /*0098*/ 	.word	0x00000000


	//----- nvinfo : EIATTR_MIN_STACK_SIZE
	.align		4
.L_25:
        /*009c*/ 	.byte	0x04, 0x12
        /*009e*/ 	.short	(.L_27 - .L_26)
	.align		4
.L_26:
        /*00a0*/ 	.word	index@(_Z12gpu_residualPdS_S_i)
        /*00a4*/ 	.word	0x00000000


	//----- nvinfo : EIATTR_MIN_STACK_SIZE
	.align		4
.L_27:
        /*00a8*/ 	.byte	0x04, 0x12
        /*00aa*/ 	.short	(.L_29 - .L_28)
	.align		4
.L_28:
        /*00ac*/ 	.word	index@(_Z8gpu_HeatPdS_i)
        /*00b0*/ 	.word	0x00000000
.L_29:


//--------------------- .nv.compat                --------------------------
	.section	.nv.compat,"",@"SHT_CUDA_COMPAT_INFO"
	.align	4
        /*0000*/ 	.byte	0x02, 0x09, 0x00, 0x00, 0x02, 0x02, 0x01, 0x00, 0x02, 0x05, 0x05, 0x00, 0x03, 0x07, 0x01, 0x01
        /*0010*/ 	.byte	0x02, 0x03, 0x00, 0x00, 0x02, 0x06, 0x01, 0x00, 0x04, 0x0b, 0x08, 0x00, 0x01, 0x00, 0x00, 0x00
        /*0020*/ 	.byte	0x00, 0x00, 0x00, 0x00


//--------------------- .nv.info._Z17finalReduceKernelPdS_i --------------------------
	.section	.nv.info._Z17finalReduceKernelPdS_i,"",@"SHT_CUDA_INFO"
	.sectionflags	@""
	.align	4


	//----- nvinfo : EIATTR_CUDA_API_VERSION
	.align		4
        /*0000*/ 	.byte	0x04, 0x37
        /*0002*/ 	.short	(.L_31 - .L_30)
.L_30:
        /*0004*/ 	.word	0x00000082


	//----- nvinfo : EIATTR_KPARAM_INFO
	.align		4
.L_31:
        /*0008*/ 	.byte	0x04, 0x17
        /*000a*/ 	.short	(.L_33 - .L_32)
.L_32:
        /*000c*/ 	.word	0x00000000
        /*0010*/ 	.short	0x0002
        /*0012*/ 	.short	0x0010
        /*0014*/ 	.byte	0x00, 0xf0, 0x11, 0x00


	//----- nvinfo : EIATTR_KPARAM_INFO
	.align		4
.L_33:
        /*0018*/ 	.byte	0x04, 0x17
        /*001a*/ 	.short	(.L_35 - .L_34)
.L_34:
        /*001c*/ 	.word	0x00000000
        /*0020*/ 	.short	0x0001
        /*0022*/ 	.short	0x0008
        /*0024*/ 	.byte	0x00, 0xf5, 0x21, 0x00


	//----- nvinfo : EIATTR_KPARAM_INFO
	.align		4
.L_35:
        /*0028*/ 	.byte	0x04, 0x17
        /*002a*/ 	.short	(.L_37 - .L_36)
.L_36:
        /*002c*/ 	.word	0x00000000
        /*0030*/ 	.short	0x0000
        /*0032*/ 	.short	0x0000
        /*0034*/ 	.byte	0x00, 0xf5, 0x21, 0x00


	//----- nvinfo : EIATTR_SPARSE_MMA_MASK
	.align		4
.L_37:
        /*0038*/ 	.byte	0x03, 0x50
        /*003a*/ 	.short	0x0000


	//----- nvinfo : EIATTR_MAXREG_COUNT
	.align		4
        /*003c*/ 	.byte	0x03, 0x1b
        /*003e*/ 	.short	0x00ff


	//----- nvinfo : EIATTR_NUM_BARRIERS
	.align		4
        /*0040*/ 	.byte	0x02, 0x4c
        /*0042*/ 	.byte	0x01
	.zero		1


	//----- nvinfo : EIATTR_MERCURY_ISA_VERSION
	.align		4
        /*0044*/ 	.byte	0x03, 0x5f
        /*0046*/ 	.short	0x0101


	//----- nvinfo : EIATTR_VRC_CTA_INIT_COUNT
	.align		4
        /*0048*/ 	.byte	0x02, 0x4a
	.zero		1
	.zero		1


	//----- nvinfo : EIATTR_EXIT_INSTR_OFFSETS
	.align		4
        /*004c*/ 	.byte	0x04, 0x1c
        /*004e*/ 	.short	(.L_39 - .L_38)


	//   ....[0]....
.L_38:
        /*0050*/ 	.word	0x000001f0


	//   ....[1]....
        /*0054*/ 	.word	0x00000260


	//----- nvinfo : EIATTR_CBANK_PARAM_SIZE
	.align		4
.L_39:
        /*0058*/ 	.byte	0x03, 0x19
        /*005a*/ 	.short	0x0014


	//----- nvinfo : EIATTR_PARAM_CBANK
	.align		4
        /*005c*/ 	.byte	0x04, 0x0a
        /*005e*/ 	.short	(.L_41 - .L_40)
	.align		4
.L_40:
        /*0060*/ 	.word	index@(.nv.constant0._Z17finalReduceKernelPdS_i)
        /*0064*/ 	.short	0x0380
        /*0066*/ 	.short	0x0014


	//----- nvinfo : EIATTR_SW_WAR
	.align		4
.L_41:
        /*0068*/ 	.byte	0x04, 0x36
        /*006a*/ 	.short	(.L_43 - .L_42)
.L_42:
        /*006c*/ 	.word	0x00000008
.L_43:


//--------------------- .nv.info._Z8Kernel07PdS_i --------------------------
	.section	.nv.info._Z8Kernel07PdS_i,"",@"SHT_CUDA_INFO"
	.sectionflags	@""
	.align	4


	//----- nvinfo : EIATTR_CUDA_API_VERSION
	.align		4
        /*0000*/ 	.byte	0x04, 0x37
        /*0002*/ 	.short	(.L_45 - .L_44)
.L_44:
        /*0004*/ 	.word	0x00000082


	//----- nvinfo : EIATTR_KPARAM_INFO
	.align		4
.L_45:
        /*0008*/ 	.byte	0x04, 0x17
        /*000a*/ 	.short	(.L_47 - .L_46)
.L_46:
        /*000c*/ 	.word	0x00000000
        /*0010*/ 	.short	0x0002
        /*0012*/ 	.short	0x0010
        /*0014*/ 	.byte	0x00, 0xf0, 0x11, 0x00


	//----- nvinfo : EIATTR_KPARAM_INFO
	.align		4
.L_47:
        /*0018*/ 	.byte	0x04, 0x17
        /*001a*/ 	.short	(.L_49 - .L_48)
.L_48:
        /*001c*/ 	.word	0x00000000
        /*0020*/ 	.short	0x0001
        /*0022*/ 	.short	0x0008
        /*0024*/ 	.byte	0x00, 0xf5, 0x21, 0x00


	//----- nvinfo : EIATTR_KPARAM_INFO
	.align		4
.L_49:
        /*0028*/ 	.byte	0x04, 0x17
        /*002a*/ 	.short	(.L_51 - .L_50)
.L_50:
        /*002c*/ 	.word	0x00000000
        /*0030*/ 	.short	0x0000
        /*0032*/ 	.short	0x0000
        /*0034*/ 	.byte	0x00, 0xf5, 0x21, 0x00


	//----- nvinfo : EIATTR_SPARSE_MMA_MASK
	.align		4
.L_51:
        /*0038*/ 	.byte	0x03, 0x50
        /*003a*/ 	.short	0x0000


	//----- nvinfo : EIATTR_MAXREG_COUNT
	.align		4
        /*003c*/ 	.byte	0x03, 0x1b
        /*003e*/ 	.short	0x00ff


	//----- nvinfo : EIATTR_NUM_BARRIERS
	.align		4
        /*0040*/ 	.byte	0x02, 0x4c
        /*0042*/ 	.byte	0x01
	.zero		1


	//----- nvinfo : EIATTR_MERCURY_ISA_VERSION
	.align		4
        /*0044*/ 	.byte	0x03, 0x5f
        /*0046*/ 	.short	0x0101


	//----- nvinfo : EIATTR_VRC_CTA_INIT_COUNT
	.align		4
        /*0048*/ 	.byte	0x02, 0x4a
	.zero		1
	.zero		1


	//----- nvinfo : EIATTR_EXIT_INSTR_OFFSETS
	.align		4
        /*004c*/ 	.byte	0x04, 0x1c
        /*004e*/ 	.short	(.L_53 - .L_52)


	//   ....[0]....
.L_52:
        /*0050*/ 	.word	0x00000330


	//   ....[1]....
        /*0054*/ 	.word	0x000004d0


	//   ....[2]....
        /*0058*/ 	.word	0x00000550


	//----- nvinfo : EIATTR_CRS_STACK_SIZE
	.align		4
.L_53:
        /*005c*/ 	.byte	0x04, 0x1e
        /*005e*/ 	.short	(.L_55 - .L_54)
.L_54:
        /*0060*/ 	.word	0x00000000


	//----- nvinfo : EIATTR_CBANK_PARAM_SIZE
	.align		4
.L_55:
        /*0064*/ 	.byte	0x03, 0x19
        /*0066*/ 	.short	0x0014


	//----- nvinfo : EIATTR_PARAM_CBANK
	.align		4
        /*0068*/ 	.byte	0x04, 0x0a
        /*006a*/ 	.short	(.L_57 - .L_56)
	.align		4
.L_56:
        /*006c*/ 	.word	index@(.nv.constant0._Z8Kernel07PdS_i)
        /*0070*/ 	.short	0x0380
        /*0072*/ 	.short	0x0014


	//----- nvinfo : EIATTR_SW_WAR
	.align		4
.L_57:
        /*0074*/ 	.byte	0x04, 0x36
        /*0076*/ 	.short	(.L_59 - .L_58)
.L_58:
        /*0078*/ 	.word	0x00000008
.L_59:


//--------------------- .nv.info._Z12gpu_ResidualPdS_S_S_i --------------------------
	.section	.nv.info._Z12gpu_ResidualPdS_S_S_i,"",@"SHT_CUDA_INFO"
	.sectionflags	@""
	.align	4


	//----- nvinfo : EIATTR_CUDA_API_VERSION
	.align		4
        /*0000*/ 	.byte	0x04, 0x37
        /*0002*/ 	.short	(.L_61 - .L_60)
.L_60:
        /*0004*/ 	.word	0x00000082


	//----- nvinfo : EIATTR_KPARAM_INFO
	.align		4
.L_61:
        /*0008*/ 	.byte	0x04, 0x17
        /*000a*/ 	.short	(.L_63 - .L_62)
.L_62:
        /*000c*/ 	.word	0x00000000
        /*0010*/ 	.short	0x0004
        /*0012*/ 	.short	0x0020
        /*0014*/ 	.byte	0x00, 0xf0, 0x11, 0x00


	//----- nvinfo : EIATTR_KPARAM_INFO
	.align		4
.L_63:
        /*0018*/ 	.byte	0x04, 0x17
        /*001a*/ 	.short	(.L_65 - .L_64)
.L_64:
        /*001c*/ 	.word	0x00000000
        /*0020*/ 	.short	0x0003
        /*0022*/ 	.short	0x0018
        /*0024*/ 	.byte	0x00, 0xf5, 0x21, 0x00


	//----- nvinfo : EIATTR_KPARAM_INFO
	.align		4
.L_65:
        /*0028*/ 	.byte	0x04, 0x17
        /*002a*/ 	.short	(.L_67 - .L_66)
.L_66:
        /*002c*/ 	.word	0x00000000
        /*0030*/ 	.short	0x0002
        /*0032*/ 	.short	0x0010
        /*0034*/ 	.byte	0x00, 0xf5, 0x21, 0x00


	//----- nvinfo : EIATTR_KPARAM_INFO
	.align		4
.L_67:
        /*0038*/ 	.byte	0x04, 0x17
        /*003a*/ 	.short	(.L_69 - .L_68)
.L_68:
        /*003c*/ 	.word	0x00000000
        /*0040*/ 	.short	0x0001
        /*0042*/ 	.short	0x0008
        /*0044*/ 	.byte	0x00, 0xf5, 0x21, 0x00


	//----- nvinfo : EIATTR_KPARAM_INFO
	.align		4
.L_69:
        /*0048*/ 	.byte	0x04, 0x17
        /*004a*/ 	.short	(.L_71 - .L_70)
.L_70:
        /*004c*/ 	.word	0x00000000
        /*0050*/ 	.short	0x0000
        /*0052*/ 	.short	0x0000
        /*0054*/ 	.byte	0x00, 0xf5, 0x21, 0x00


	//----- nvinfo : EIATTR_SPARSE_MMA_MASK
	.align		4
.L_71:
        /*0058*/ 	.byte	0x03, 0x50
        /*005a*/ 	.short	0x0000


	//----- nvinfo : EIATTR_MAXREG_COUNT
	.align		4
        /*005c*/ 	.byte	0x03, 0x1b
        /*005e*/ 	.short	0x00ff


	//----- nvinfo : EIATTR_MERCURY_ISA_VERSION
	.align		4
        /*0060*/ 	.byte	0x03, 0x5f
        /*0062*/ 	.short	0x0101


	//----- nvinfo : EIATTR_VRC_CTA_INIT_COUNT
	.align		4
        /*0064*/ 	.byte	0x02, 0x4a
	.zero		1
	.zero		1


	//----- nvinfo : EIATTR_EXIT_INSTR_OFFSETS
	.align		4
        /*0068*/ 	.byte	0x04, 0x1c
        /*006a*/ 	.short	(.L_73 - .L_72)


	//   ....[0]....
.L_72:
        /*006c*/ 	.word	0x00000120


	//   ....[1]....
        /*0070*/ 	.word	0x00000240


	//----- nvinfo : EIATTR_CBANK_PARAM_SIZE
	.align		4
.L_73:
        /*0074*/ 	.byte	0x03, 0x19
        /*0076*/ 	.short	0x0024


	//----- nvinfo : EIATTR_PARAM_CBANK
	.align		4
        /*0078*/ 	.byte	0x04, 0x0a
        /*007a*/ 	.short	(.L_75 - .L_74)
	.align		4
.L_74:
        /*007c*/ 	.word	index@(.nv.constant0._Z12gpu_ResidualPdS_S_S_i)
        /*0080*/ 	.short	0x0380
        /*0082*/ 	.short	0x0024


	//----- nvinfo : EIATTR_SW_WAR
	.align		4
.L_75:
        /*0084*/ 	.byte	0x04, 0x36
        /*0086*/ 	.short	(.L_77 - .L_76)
.L_76:
        /*0088*/ 	.word	0x00000008
.L_77:


//--------------------- .nv.info._Z12gpu_residualPdS_S_i --------------------------
	.section	.nv.info._Z12gpu_residualPdS_S_i,"",@"SHT_CUDA_INFO"
	.sectionflags	@""
	.align	4


	//----- nvinfo : EIATTR_CUDA_API_VERSION
	.align		4
        /*0000*/ 	.byte	0x04, 0x37
        /*0002*/ 	.short	(.L_79 - .L_78)
.L_78:
        /*0004*/ 	.word	0x00000082


	//----- nvinfo : EIATTR_KPARAM_INFO
	.align		4
.L_79:
        /*0008*/ 	.byte	0x04, 0x17
        /*000a*/ 	.short	(.L_81 - .L_80)
.L_80:
        /*000c*/ 	.word	0x00000000
        /*0010*/ 	.short	0x0003
        /*0012*/ 	.short	0x0018
        /*0014*/ 	.byte	0x00, 0xf0, 0x11, 0x00


	//----- nvinfo : EIATTR_KPARAM_INFO
	.align		4
.L_81:
        /*0018*/ 	.byte	0x04, 0x17
        /*001a*/ 	.short	(.L_83 - .L_82)
.L_82:
        /*001c*/ 	.word	0x00000000
        /*0020*/ 	.short	0x0002
        /*0022*/ 	.short	0x0010
        /*0024*/ 	.byte	0x00, 0xf5, 0x21, 0x00


	//----- nvinfo : EIATTR_KPARAM_INFO
	.align		4
.L_83:
        /*0028*/ 	.byte	0x04, 0x17
        /*002a*/ 	.short	(.L_85 - .L_84)
.L_84:
        /*002c*/ 	.word	0x00000000
        /*0030*/ 	.short	0x0001
        /*0032*/ 	.short	0x0008
        /*0034*/ 	.byte	0x00, 0xf5, 0x21, 0x00


	//----- nvinfo : EIATTR_KPARAM_INFO
	.align		4
.L_85:
        /*0038*/ 	.byte	0x04, 0x17
        /*003a*/ 	.short	(.L_87 - .L_86)
.L_86:
        /*003c*/ 	.word	0x00000000
        /*0040*/ 	.short	0x0000
        /*0042*/ 	.short	0x0000
        /*0044*/ 	.byte	0x00, 0xf5, 0x21, 0x00


	//----- nvinfo : EIATTR_SPARSE_MMA_MASK
	.align		4
.L_87:
        /*0048*/ 	.byte	0x03, 0x50
        /*004a*/ 	.short	0x0000


	//----- nvinfo : EIATTR_MAXREG_COUNT
	.align		4
        /*004c*/ 	.byte	0x03, 0x1b
        /*004e*/ 	.short	0x00ff


	//----- nvinfo : EIATTR_NUM_BARRIERS
	.align		4
        /*0050*/ 	.byte	0x02, 0x4c
        /*0052*/ 	.byte	0x01
	.zero		1


	//----- nvinfo : EIATTR_MERCURY_ISA_VERSION
	.align		4
        /*0054*/ 	.byte	0x03, 0x5f
        /*0056*/ 	.short	0x0101


	//----- nvinfo : EIATTR_VRC_CTA_INIT_COUNT
	.align		4
        /*0058*/ 	.byte	0x02, 0x4a
	.zero		1
	.zero		1


	//----- nvinfo : EIATTR_EXIT_INSTR_OFFSETS
	.align		4
        /*005c*/ 	.byte	0x04, 0x1c
        /*005e*/ 	.short	(.L_89 - .L_88)


	//   ....[0]....
.L_88:
        /*0060*/ 	.word	0x00000650


	//   ....[1]....
        /*0064*/ 	.word	0x000006c0


	//----- nvinfo : EIATTR_CRS_STACK_SIZE
	.align		4
.L_89:
        /*0068*/ 	.byte	0x04, 0x1e
        /*006a*/ 	.short	(.L_91 - .L_90)
.L_90:
        /*006c*/ 	.word	0x00000000


	//----- nvinfo : EIATTR_CBANK_PARAM_SIZE
	.align		4
.L_91:
        /*0070*/ 	.byte	0x03, 0x19
        /*0072*/ 	.short	0x001c


	//----- nvinfo : EIATTR_PARAM_CBANK
	.align		4
        /*0074*/ 	.byte	0x04, 0x0a
        /*0076*/ 	.short	(.L_93 - .L_92)
	.align		4
.L_92:
        /*0078*/ 	.word	index@(.nv.constant0._Z12gpu_residualPdS_S_i)
        /*007c*/ 	.short	0x0380
        /*007e*/ 	.short	0x001c


	//----- nvinfo : EIATTR_SW_WAR
	.align		4
.L_93:
        /*0080*/ 	.byte	0x04, 0x36
        /*0082*/ 	.short	(.L_95 - .L_94)
.L_94:
        /*0084*/ 	.word	0x00000008
.L_95:


//--------------------- .nv.info._Z8gpu_HeatPdS_i --------------------------
	.section	.nv.info._Z8gpu_HeatPdS_i,"",@"SHT_CUDA_INFO"
	.sectionflags	@""
	.align	4


	//----- nvinfo : EIATTR_CUDA_API_VERSION
	.align		4
        /*0000*/ 	.byte	0x04, 0x37
        /*0002*/ 	.short	(.L_97 - .L_96)
.L_96:
        /*0004*/ 	.word	0x00000082


	//----- nvinfo : EIATTR_KPARAM_INFO
	.align		4
.L_97:
        /*0008*/ 	.byte	0x04, 0x17
        /*000a*/ 	.short	(.L_99 - .L_98)
.L_98:
        /*000c*/ 	.word	0x00000000
        /*0010*/ 	.short	0x0002
        /*0012*/ 	.short	0x0010
        /*0014*/ 	.byte	0x00, 0xf0, 0x11, 0x00


	//----- nvinfo : EIATTR_KPARAM_INFO
	.align		4
.L_99:
        /*0018*/ 	.byte	0x04, 0x17
        /*001a*/ 	.short	(.L_101 - .L_100)
.L_100:
        /*001c*/ 	.word	0x00000000
        /*0020*/ 	.short	0x0001
        /*0022*/ 	.short	0x0008
        /*0024*/ 	.byte	0x00, 0xf5, 0x21, 0x00


	//----- nvinfo : EIATTR_KPARAM_INFO
	.align		4
.L_101:
        /*0028*/ 	.byte	0x04, 0x17
        /*002a*/ 	.short	(.L_103 - .L_102)
.L_102:
        /*002c*/ 	.word	0x00000000
        /*0030*/ 	.short	0x0000
        /*0032*/ 	.short	0x0000
        /*0034*/ 	.byte	0x00, 0xf5, 0x21, 0x00


	//----- nvinfo : EIATTR_SPARSE_MMA_MASK
	.align		4
.L_103:
        /*0038*/ 	.byte	0x03, 0x50
        /*003a*/ 	.short	0x0000


	//----- nvinfo : EIATTR_MAXREG_COUNT
	.align		4
        /*003c*/ 	.byte	0x03, 0x1b
        /*003e*/ 	.short	0x00ff


	//----- nvinfo : EIATTR_MERCURY_ISA_VERSION
	.align		4
        /*0040*/ 	.byte	0x03, 0x5f
        /*0042*/ 	.short	0x0101


	//----- nvinfo : EIATTR_VRC_CTA_INIT_COUNT
	.align		4
        /*0044*/ 	.byte	0x02, 0x4a
	.zero		1
	.zero		1


	//----- nvinfo : EIATTR_EXIT_INSTR_OFFSETS
	.align		4
        /*0048*/ 	.byte	0x04, 0x1c
        /*004a*/ 	.short	(.L_105 - .L_104)


	//   ....[0]....
.L_104:
        /*004c*/ 	.word	0x000000f0


	//   ....[1]....
        /*0050*/ 	.word	0x00000280


	//----- nvinfo : EIATTR_CBANK_PARAM_SIZE
	.align		4
.L_105:
        /*0054*/ 	.byte	0x03, 0x19
        /*0056*/ 	.short	0x0014


	//----- nvinfo : EIATTR_PARAM_CBANK
	.align		4
        /*0058*/ 	.byte	0x04, 0x0a
        /*005a*/ 	.short	(.L_107 - .L_106)
	.align		4
.L_106:
        /*005c*/ 	.word	index@(.nv.constant0._Z8gpu_HeatPdS_i)
        /*0060*/ 	.short	0x0380
        /*0062*/ 	.short	0x0014


	//----- nvinfo : EIATTR_SW_WAR
	.align		4
.L_107:
        /*0064*/ 	.byte	0x04, 0x36
        /*0066*/ 	.short	(.L_109 - .L_108)
.L_108:
        /*0068*/ 	.word	0x00000008
.L_109:


//--------------------- .nv.callgraph             --------------------------
	.section	.nv.callgraph,"",@"SHT_CUDA_CALLGRAPH"
	.align	4
	.sectionentsize	8
	.align		4
        /*0000*/ 	.word	0x00000000
	.align		4
        /*0004*/ 	.word	0xffffffff
	.align		4
        /*0008*/ 	.word	0x00000000
	.align		4
        /*000c*/ 	.word	0xfffffffe
	.align		4
        /*0010*/ 	.word	0x00000000
	.align		4
        /*0014*/ 	.word	0xfffffffd
	.align		4
        /*0018*/ 	.word	0x00000000
	.align		4
        /*001c*/ 	.word	0xfffffffc


//--------------------- .text._Z17finalReduceKernelPdS_i --------------------------
	.section	.text._Z17finalReduceKernelPdS_i,"ax",@progbits
	.align	128
        .global         _Z17finalReduceKernelPdS_i
        .type           _Z17finalReduceKernelPdS_i,@function
        .size           _Z17finalReduceKernelPdS_i,(.L_x_24 - _Z17finalReduceKernelPdS_i)
        .other          _Z17finalReduceKernelPdS_i,@"STO_CUDA_ENTRY STV_DEFAULT"
_Z17finalReduceKernelPdS_i:
.text._Z17finalReduceKernelPdS_i:
[----:B------:R-:W-:Y:S01]  /*0000*/  LDC R1, c[0x0][0x37c] ;  /* 0x0000df00ff017b82 */ /* 0x000fe20000000800 */
[----:B------:R-:W0:Y:S01]  /*0010*/  S2R R9, SR_TID.X ;  /* 0x0000000000097919 */ /* 0x000e220000002100 */
[----:B------:R-:W0:Y:S01]  /*0020*/  LDCU UR4, c[0x0][0x390] ;  /* 0x00007200ff0477ac */ /* 0x000e220008000800 */
[----:B------:R-:W-:Y:S01]  /*0030*/  CS2R R2, SRZ ;  /* 0x0000000000027805 */ /* 0x000fe2000001ff00 */
[----:B------:R-:W1:Y:S01]  /*0040*/  LDCU.64 UR6, c[0x0][0x358] ;  /* 0x00006b00ff0677ac */ /* 0x000e620008000a00 */
[----:B0-----:R-:W-:-:S13]  /*0050*/  ISETP.GE.U32.AND P0, PT, R9, UR4, PT ;  /* 0x0000000409007c0c */ /* 0x001fda000bf06070 */
[----:B------:R-:W0:Y:S02]  /*0060*/  @!P0 LDC.64 R4, c[0x0][0x380] ;  /* 0x0000e000ff048b82 */ /* 0x000e240000000a00 */
[----:B0-----:R-:W-:-:S05]  /*0070*/  @!P0 IMAD.WIDE.U32 R4, R9, 0x8, R4 ;  /* 0x0000000809048825 */ /* 0x001fca00078e0004 */
[----:B-1----:R-:W2:Y:S01]  /*0080*/  @!P0 LDG.E.64 R2, desc[UR6][R4.64] ;  /* 0x0000000604028981 */ /* 0x002ea2000c1e1b00 */
[----:B------:R-:W0:Y:S01]  /*0090*/  S2UR UR5, SR_CgaCtaId ;  /* 0x00000000000579c3 */ /* 0x000e220000008800 */
[----:B------:R-:W-:Y:S01]  /*00a0*/  UMOV UR4, 0x400 ;  /* 0x0000040000047882 */ /* 0x000fe20000000000 */
[----:B------:R-:W1:Y:S01]  /*00b0*/  LDCU UR8, c[0x0][0x360] ;  /* 0x00006c00ff0877ac */ /* 0x000e620008000800 */
[----:B------:R-:W-:Y:S01]  /*00c0*/  ISETP.NE.AND P0, PT, R9, RZ, PT ;  /* 0x000000ff0900720c */ /* 0x000fe20003f05270 */
[----:B-1----:R-:W-:Y:S02]  /*00d0*/  UISETP.GE.U32.AND UP0, UPT, UR8, 0x2, UPT ;  /* 0x000000020800788c */ /* 0x002fe4000bf06070 */
[----:B0-----:R-:W-:-:S06]  /*00e0*/  ULEA UR4, UR5, UR4, 0x18 ;  /* 0x0000000405047291 */ /* 0x001fcc000f8ec0ff */
[----:B------:R-:W-:-:S05]  /*00f0*/  LEA R7, R9, UR4, 0x3 ;  /* 0x0000000409077c11 */ /* 0x000fca000f8e18ff */
[----:B--2---:R0:W-:Y:S01]  /*0100*/  STS.64 [R7], R2 ;  /* 0x0000000207007388 */ /* 0x0041e20000000a00 */
[----:B------:R-:W-:Y:S06]  /*0110*/  BAR.SYNC.DEFER_BLOCKING 0x0 ;  /* 0x0000000000007b1d */ /* 0x000fec0000010000 */
[----:B------:R-:W-:Y:S05]  /*0120*/  BRA.U !UP0, `(.L_x_0) ;  /* 0x0000000108307547 */ /* 0x000fea000b800000 */
[----:B------:R-:W-:-:S07]  /*0130*/  IMAD.U32 R0, RZ, RZ, UR8 ;  /* 0x00000008ff007e24 */ /* 0x000fce000f8e00ff */
.L_x_1:
[----:B------:R-:W-:-:S04]  /*0140*/  SHF.R.U32.HI R8, RZ, 0x1, R0 ;  /* 0x00000001ff087819 */ /* 0x000fc80000011600 */
[----:B------:R-:W-:-:S13]  /*0150*/  ISETP.GE.U32.AND P1, PT, R9, R8, PT ;  /* 0x000000080900720c */ /* 0x000fda0003f26070 */
[----:B------:R-:W-:Y:S01]  /*0160*/  @!P1 IMAD R6, R8, 0x8, R7 ;  /* 0x0000000808069824 */ /* 0x000fe200078e0207 */
[----:B------:R-:W-:Y:S04]  /*0170*/  @!P1 LDS.64 R4, [R7] ;  /* 0x0000000007049984 */ /* 0x000fe80000000a00 */
[----:B0-----:R-:W0:Y:S02]  /*0180*/  @!P1 LDS.64 R2, [R6] ;  /* 0x0000000006029984 */ /* 0x001e240000000a00 */
[----:B0-----:R-:W-:-:S07]  /*0190*/  @!P1 DADD R2, R2, R4 ;  /* 0x0000000002029229 */ /* 0x001fce0000000004 */
[----:B------:R1:W-:Y:S01]  /*01a0*/  @!P1 STS.64 [R7], R2 ;  /* 0x0000000207009388 */ /* 0x0003e20000000a00 */
[----:B------:R-:W-:Y:S01]  /*01b0*/  BAR.SYNC.DEFER_BLOCKING 0x0 ;  /* 0x0000000000007b1d */ /* 0x000fe20000010000 */
[----:B------:R-:W-:Y:S01]  /*01c0*/  ISETP.GT.U32.AND P1, PT, R0, 0x3, PT ;  /* 0x000000030000780c */ /* 0x000fe20003f24070 */
[----:B------:R-:W-:-:S12]  /*01d0*/  IMAD.MOV.U32 R0, RZ, RZ, R8 ;  /* 0x000000ffff007224 */ /* 0x000fd800078e0008 */
[----:B-1----:R-:W-:Y:S05]  /*01e0*/  @P1 BRA `(.L_x_1) ;  /* 0xfffffffc00d41947 */ /* 0x002fea000383ffff */
.L_x_0:
[----:B------:R-:W-:Y:S05]  /*01f0*/  @P0 EXIT ;  /* 0x000000000000094d */ /* 0x000fea0003800000 */
[----:B------:R-:W1:Y:S01]  /*0200*/  S2UR UR5, SR_CgaCtaId ;  /* 0x00000000000579c3 */ /* 0x000e620000008800 */
[----:B------:R-:W-:-:S07]  /*0210*/  UMOV UR4, 0x400 ;  /* 0x0000040000047882 */ /* 0x000fce0000000000 */
[----:B------:R-:W2:Y:S01]  /*0220*/  LDC.64 R4, c[0x0][0x388] ;  /* 0x0000e200ff047b82 */ /* 0x000ea20000000a00 */
[----:B-1----:R-:W-:-:S09]  /*0230*/  ULEA UR4, UR5, UR4, 0x18 ;  /* 0x0000000405047291 */ /* 0x002fd2000f8ec0ff */
[----:B0-----:R-:W2:Y:S04]  /*0240*/  LDS.64 R2, [UR4] ;  /* 0x00000004ff027984 */ /* 0x001ea80008000a00 */
[----:B--2---:R-:W-:Y:S01]  /*0250*/  STG.E.64 desc[UR6][R4.64], R2 ;  /* 0x0000000204007986 */ /* 0x004fe2000c101b06 */
[----:B------:R-:W-:Y:S05]  /*0260*/  EXIT ;  /* 0x000000000000794d */ /* 0x000fea0003800000 */
.L_x_2:
[----:B------:R-:W-:-:S00]  /*0270*/  BRA `(.L_x_2) ;  /* 0xfffffffc00fc7947 */ /* 0x000fc0000383ffff */
[----:B------:R-:W-:-:S00]  /*0280*/  NOP ;  /* 0x0000000000007918 */ /* 0x000fc00000000000 */
[----:B------:R-:W-:-:S00]  /*0290*/  NOP ;  /* 0x0000000000007918 */ /* 0x000fc00000000000 */
[----:B------:R-:W-:-:S00]  /*02a0*/  NOP ;  /* 0x0000000000007918 */ /* 0x000fc00000000000 */
[----:B------:R-:W-:-:S00]  /*02b0*/  NOP ;  /* 0x0000000000007918 */ /* 0x000fc00000000000 */
[----:B------:R-:W-:-:S00]  /*02c0*/  NOP ;  /* 0x0000000000007918 */ /* 0x000fc00000000000 */
[----:B------:R-:W-:-:S00]  /*02d0*/  NOP ;  /* 0x0000000000007918 */ /* 0x000fc00000000000 */
[----:B------:R-:W-:-:S00]  /*02e0*/  NOP ;  /* 0x0000000000007918 */ /* 0x000fc00000000000 */
[----:B------:R-:W-:-:S00]  /*02f0*/  NOP ;  /* 0x0000000000007918 */ /* 0x000fc00000000000 */
.L_x_24:


//--------------------- .text._Z8Kernel07PdS_i    --------------------------
	.section	.text._Z8Kernel07PdS_i,"ax",@progbits
	.align	128
        .global         _Z8Kernel07PdS_i
        .type           _Z8Kernel07PdS_i,@function
        .size           _Z8Kernel07PdS_i,(.L_x_25 - _Z8Kernel07PdS_i)
        .other          _Z8Kernel07PdS_i,@"STO_CUDA_ENTRY STV_DEFAULT"
_Z8Kernel07PdS_i:
.text._Z8Kernel07PdS_i:
[----:B------:R-:W-:Y:S01]  /*0000*/  LDC R1, c[0x0][0x37c] ;  /* 0x0000df00ff017b82 */ /* 0x000fe20000000800 */
[----:B------:R-:W0:Y:S07]  /*0010*/  S2R R3, SR_TID.X ;  /* 0x0000000000037919 */ /* 0x000e2e0000002100 */
[----:B------:R-:W1:Y:S01]  /*0020*/  S2UR UR5, SR_CgaCtaId ;  /* 0x00000000000579c3 */ /* 0x000e620000008800 */
[----:B------:R-:W2:Y:S01]  /*0030*/  LDCU UR8, c[0x0][0x360] ;  /* 0x00006c00ff0877ac */ /* 0x000ea20008000800 */
[----:B------:R-:W-:Y:S01]  /*0040*/  BSSY.RECONVERGENT B0, `(.L_x_3) ;  /* 0x000001f000007945 */ /* 0x000fe20003800200 */
[----:B------:R-:W3:Y:S01]  /*0050*/  S2R R0, SR_CTAID.X ;  /* 0x0000000000007919 */ /* 0x000ee20000002500 */
[----:B------:R-:W-:Y:S01]  /*0060*/  UMOV UR4, 0x400 ;  /* 0x0000040000047882 */ /* 0x000fe20000000000 */
[----:B------:R-:W4:Y:S01]  /*0070*/  LDCU.64 UR6, c[0x0][0x358] ;  /* 0x00006b00ff0677ac */ /* 0x000f220008000a00 */
[----:B--2---:R-:W-:Y:S01]  /*0080*/  IMAD.U32 R8, RZ, RZ, UR8 ;  /* 0x00000008ff087e24 */ /* 0x004fe2000f8e00ff */
[----:B-1----:R-:W-:Y:S01]  /*0090*/  ULEA UR4, UR5, UR4, 0x18 ;  /* 0x0000000405047291 */ /* 0x002fe2000f8ec0ff */
[----:B------:R-:W1:Y:S05]  /*00a0*/  LDCU UR5, c[0x0][0x390] ;  /* 0x00007200ff0577ac */ /* 0x000e6a0008000800 */
[----:B0-----:R-:W-:Y:S01]  /*00b0*/  LEA R2, R3, UR4, 0x3 ;  /* 0x0000000403027c11 */ /* 0x001fe2000f8e18ff */
[----:B------:R-:W-:-:S04]  /*00c0*/  USHF.L.U32 UR4, UR8, 0x1, URZ ;  /* 0x0000000108047899 */ /* 0x000fc800080006ff */
[----:B------:R0:W-:Y:S02]  /*00d0*/  STS.64 [R2], RZ ;  /* 0x000000ff02007388 */ /* 0x0001e40000000a00 */
[----:B---3--:R-:W-:-:S05]  /*00e0*/  IMAD R6, R0, UR4, R3 ;  /* 0x0000000400067c24 */ /* 0x008fca000f8e0203 */
[----:B-1----:R-:W-:-:S13]  /*00f0*/  ISETP.GE.U32.AND P0, PT, R6, UR5, PT ;  /* 0x0000000506007c0c */ /* 0x002fda000bf06070 */
[----:B0---4-:R-:W-:Y:S05]  /*0100*/  @P0 BRA `(.L_x_4) ;  /* 0x0000000000480947 */ /* 0x011fea0003800000 */
[----:B------:R-:W0:Y:S01]  /*0110*/  LDC R16, c[0x0][0x370] ;  /* 0x0000dc00ff107b82 */ /* 0x000e220000000800 */
[----:B------:R-:W-:Y:S01]  /*0120*/  BSSY.RECONVERGENT B1, `(.L_x_5) ;  /* 0x000000f000017945 */ /* 0x000fe20003800200 */
[----:B------:R-:W-:Y:S01]  /*0130*/  IMAD.MOV.U32 R9, RZ, RZ, R6 ;  /* 0x000000ffff097224 */ /* 0x000fe200078e0006 */
[----:B------:R-:W-:-:S05]  /*0140*/  CS2R R6, SRZ ;  /* 0x0000000000067805 */ /* 0x000fca000001ff00 */
[----:B------:R-:W1:Y:S01]  /*0150*/  LDC.64 R4, c[0x0][0x380] ;  /* 0x0000e000ff047b82 */ /* 0x000e620000000a00 */
[----:B0-----:R-:W-:-:S07]  /*0160*/  IMAD R16, R16, UR4, RZ ;  /* 0x0000000410107c24 */ /* 0x001fce000f8e02ff */
.L_x_6:
[----:B------:R-:W-:Y:S02]  /*0170*/  IMAD.IADD R13, R8, 0x1, R9 ;  /* 0x00000001080d7824 */ /* 0x000fe400078e0209 */
[----:B-1----:R-:W-:-:S04]  /*0180*/  IMAD.WIDE.U32 R10, R9, 0x8, R4 ;  /* 0x00000008090a7825 */ /* 0x002fc800078e0004 */
[----:B------:R-:W-:Y:S02]  /*0190*/  IMAD.WIDE.U32 R12, R13, 0x8, R4 ;  /* 0x000000080d0c7825 */ /* 0x000fe400078e0004 */
[----:B------:R-:W2:Y:S04]  /*01a0*/  LDG.E.64 R10, desc[UR6][R10.64] ;  /* 0x000000060a0a7981 */ /* 0x000ea8000c1e1b00 */
[----:B------:R-:W2:Y:S01]  /*01b0*/  LDG.E.64 R12, desc[UR6][R12.64] ;  /* 0x000000060c0c7981 */ /* 0x000ea2000c1e1b00 */
[----:B------:R-:W-:-:S04]  /*01c0*/  IADD3 R9, PT, PT, R16, R9, RZ ;  /* 0x0000000910097210 */ /* 0x000fc80007ffe0ff */
[----:B------:R-:W-:Y:S01]  /*01d0*/  ISETP.GE.U32.AND P0, PT, R9, UR5, PT ;  /* 0x0000000509007c0c */ /* 0x000fe2000bf06070 */
[----:B--2---:R-:W-:-:S08]  /*01e0*/  DADD R14, R10, R12 ;  /* 0x000000000a0e7229 */ /* 0x004fd0000000000c */
[----:B------:R-:W-:-:S04]  /*01f0*/  DADD R6, R14, R6 ;  /* 0x000000000e067229 */ /* 0x000fc80000000006 */
[----:B------:R-:W-:Y:S07]  /*0200*/  @!P0 BRA `(.L_x_6) ;  /* 0xfffffffc00d88947 */ /* 0x000fee000383ffff */
[----:B------:R-:W-:Y:S05]  /*0210*/  BSYNC.RECONVERGENT B1 ;  /* 0x0000000000017941 */ /* 0x000fea0003800200 */
.L_x_5:
[----:B------:R0:W-:Y:S02]  /*0220*/  STS.64 [R2], R6 ;  /* 0x0000000602007388 */ /* 0x0001e40000000a00 */
.L_x_4:
[----:B------:R-:W-:Y:S05]  /*0230*/  BSYNC.RECONVERGENT B0 ;  /* 0x0000000000007941 */ /* 0x000fea0003800200 */
.L_x_3:
[----:B------:R-:W-:Y:S01]  /*0240*/  BAR.SYNC.DEFER_BLOCKING 0x0 ;  /* 0x0000000000007b1d */ /* 0x000fe20000010000 */
[----:B------:R-:W-:Y:S02]  /*0250*/  ISETP.GE.U32.AND P1, PT, R8, 0x42, PT ;  /* 0x000000420800780c */ /* 0x000fe40003f26070 */
[----:B------:R-:W-:-:S11]  /*0260*/  ISETP.GT.U32.AND P0, PT, R3, 0x1f, PT ;  /* 0x0000001f0300780c */ /* 0x000fd60003f04070 */
[----:B------:R-:W-:Y:S05]  /*0270*/  @!P1 BRA `(.L_x_7) ;  /* 0x00000000002c9947 */ /* 0x000fea0003800000 */
.L_x_8:
[----:B------:R-:W-:-:S04]  /*0280*/  SHF.R.U32.HI R10, RZ, 0x1, R8 ;  /* 0x00000001ff0a7819 */ /* 0x000fc80000011608 */
[----:B------:R-:W-:-:S13]  /*0290*/  ISETP.GE.U32.AND P1, PT, R3, R10, PT ;  /* 0x0000000a0300720c */ /* 0x000fda0003f26070 */
[----:B------:R-:W-:Y:S01]  /*02a0*/  @!P1 IMAD R9, R10, 0x8, R2 ;  /* 0x000000080a099824 */ /* 0x000fe200078e0202 */
[----:B0-----:R-:W-:Y:S04]  /*02b0*/  @!P1 LDS.64 R6, [R2] ;  /* 0x0000000002069984 */ /* 0x001fe80000000a00 */
[----:B------:R-:W0:Y:S02]  /*02c0*/  @!P1 LDS.64 R4, [R9] ;  /* 0x0000000009049984 */ /* 0x000e240000000a00 */
[----:B0-----:R-:W-:-:S07]  /*02d0*/  @!P1 DADD R4, R4, R6 ;  /* 0x0000000004049229 */ /* 0x001fce0000000006 */
[----:B------:R1:W-:Y:S01]  /*02e0*/  @!P1 STS.64 [R2], R4 ;  /* 0x0000000402009388 */ /* 0x0003e20000000a00 */
[----:B------:R-:W-:Y:S01]  /*02f0*/  BAR.SYNC.DEFER_BLOCKING 0x0 ;  /* 0x0000000000007b1d */ /* 0x000fe20000010000 */
[----:B------:R-:W-:Y:S02]  /*0300*/  ISETP.GT.U32.AND P1, PT, R8, 0x83, PT ;  /* 0x000000830800780c */ /* 0x000fe40003f24070 */
[----:B------:R-:W-:-:S11]  /*0310*/  MOV R8, R10 ;  /* 0x0000000a00087202 */ /* 0x000fd60000000f00 */
[----:B-1----:R-:W-:Y:S05]  /*0320*/  @P1 BRA `(.L_x_8) ;  /* 0xfffffffc00d41947 */ /* 0x002fea000383ffff */
.L_x_7:
[----:B------:R-:W-:Y:S05]  /*0330*/  @P0 EXIT ;  /* 0x000000000000094d */ /* 0x000fea0003800000 */
[----:B------:R-:W-:Y:S01]  /*0340*/  LDS.64 R4, [R2+0x100] ;  /* 0x0001000002047984 */ /* 0x000fe20000000a00 */
[----:B------:R-:W-:-:S03]  /*0350*/  ISETP.NE.AND P0, PT, R3, RZ, PT ;  /* 0x000000ff0300720c */ /* 0x000fc60003f05270 */
[----:B0-----:R-:W0:Y:S02]  /*0360*/  LDS.64 R6, [R2] ;  /* 0x0000000002067984 */ /* 0x001e240000000a00 */
[----:B0-----:R-:W-:-:S07]  /*0370*/  DADD R4, R4, R6 ;  /* 0x0000000004047229 */ /* 0x001fce0000000006 */
[----:B------:R-:W-:Y:S04]  /*0380*/  STS.64 [R2], R4 ;  /* 0x0000000402007388 */ /* 0x000fe80000000a00 */
[----:B------:R-:W-:Y:S04]  /*0390*/  LDS.64 R6, [R2+0x80] ;  /* 0x0000800002067984 */ /* 0x000fe80000000a00 */
[----:B------:R-:W0:Y:S02]  /*03a0*/  LDS.64 R8, [R2] ;  /* 0x0000000002087984 */ /* 0x000e240000000a00 */
        /* <DEDUP_REMOVED lines=17> */
[----:B------:R0:W-:Y:S01]  /*04c0*/  STS.64 [R2], R6 ;  /* 0x0000000602007388 */ /* 0x0001e20000000a00 */
[----:B------:R-:W-:Y:S05]  /*04d0*/  @P0 EXIT ;  /* 0x000000000000094d */ /* 0x000fea0003800000 */
[----:B------:R-:W1:Y:S01]  /*04e0*/  S2UR UR5, SR_CgaCtaId ;  /* 0x00000000000579c3 */ /* 0x000e620000008800 */
[----:B------:R-:W-:-:S07]  /*04f0*/  UMOV UR4, 0x400 ;  /* 0x0000040000047882 */ /* 0x000fce0000000000 */
[----:B------:R-:W2:Y:S01]  /*0500*/  LDC.64 R4, c[0x0][0x388] ;  /* 0x0000e200ff047b82 */ /* 0x000ea20000000a00 */
[----:B-1----:R-:W-:Y:S01]  /*0510*/  ULEA UR4, UR5, UR4, 0x18 ;  /* 0x0000000405047291 */ /* 0x002fe2000f8ec0ff */
[----:B--2---:R-:W-:-:S08]  /*0520*/  IMAD.WIDE.U32 R4, R0, 0x8, R4 ;  /* 0x0000000800047825 */ /* 0x004fd000078e0004 */
[----:B0-----:R-:W0:Y:S04]  /*0530*/  LDS.64 R2, [UR4] ;  /* 0x00000004ff027984 */ /* 0x001e280008000a00 */
[----:B0-----:R-:W-:Y:S01]  /*0540*/  STG.E.64 desc[UR6][R4.64], R2 ;  /* 0x0000000204007986 */ /* 0x001fe2000c101b06 */
[----:B------:R-:W-:Y:S05]  /*0550*/  EXIT ;  /* 0x000000000000794d */ /* 0x000fea0003800000 */
.L_x_9:
        /* <DEDUP_REMOVED lines=10> */
.L_x_25:


//--------------------- .text._Z12gpu_ResidualPdS_S_S_i --------------------------
	.section	.text._Z12gpu_ResidualPdS_S_S_i,"ax",@progbits
	.align	128
        .global         _Z12gpu_ResidualPdS_S_S_i
        .type           _Z12gpu_ResidualPdS_S_S_i,@function
        .size           _Z12gpu_ResidualPdS_S_S_i,(.L_x_26 - _Z12gpu_ResidualPdS_S_S_i)
        .other          _Z12gpu_ResidualPdS_S_S_i,@"STO_CUDA_ENTRY STV_DEFAULT"
_Z12gpu_ResidualPdS_S_S_i:
.text._Z12gpu_ResidualPdS_S_S_i:
[----:B------:R-:W-:Y:S01]  /*0000*/  LDC R1, c[0x0][0x37c] ;  /* 0x0000df00ff017b82 */ /* 0x000fe20000000800 */
[----:B------:R-:W0:Y:S07]  /*0010*/  S2R R3, SR_TID.X ;  /* 0x0000000000037919 */ /* 0x000e2e0000002100 */
[----:B------:R-:W0:Y:S01]  /*0020*/  S2UR UR5, SR_CTAID.X ;  /* 0x00000000000579c3 */ /* 0x000e220000002500 */
[----:B------:R-:W1:Y:S01]  /*0030*/  LDCU UR7, c[0x0][0x3a0] ;  /* 0x00007400ff0777ac */ /* 0x000e620008000800 */
[----:B------:R-:W2:Y:S06]  /*0040*/  S2R R2, SR_TID.Y ;  /* 0x0000000000027919 */ /* 0x000eac0000002200 */
[----:B------:R-:W0:Y:S08]  /*0050*/  LDC R0, c[0x0][0x360] ;  /* 0x0000d800ff007b82 */ /* 0x000e300000000800 */
[----:B------:R-:W2:Y:S01]  /*0060*/  S2UR UR6, SR_CTAID.Y ;  /* 0x00000000000679c3 */ /* 0x000ea20000002600 */
[----:B-1----:R-:W-:-:S07]  /*0070*/  UIADD3 UR4, UPT, UPT, UR7, -0x1, URZ ;  /* 0xffffffff07047890 */ /* 0x002fce000fffe0ff */
[----:B------:R-:W2:Y:S01]  /*0080*/  LDC R11, c[0x0][0x364] ;  /* 0x0000d900ff0b7b82 */ /* 0x000ea20000000800 */
[----:B0-----:R-:W-:-:S05]  /*0090*/  IMAD R0, R0, UR5, R3 ;  /* 0x0000000500007c24 */ /* 0x001fca000f8e0203 */
[----:B------:R-:W-:-:S04]  /*00a0*/  ISETP.GE.U32.AND P0, PT, R0, UR4, PT ;  /* 0x0000000400007c0c */ /* 0x000fc8000bf06070 */
[C---:B------:R-:W-:Y:S01]  /*00b0*/  ISETP.EQ.OR P0, PT, R0.reuse, RZ, P0 ;  /* 0x000000ff0000720c */ /* 0x040fe20000702670 */
[----:B--2---:R-:W-:Y:S01]  /*00c0*/  IMAD R11, R11, UR6, R2 ;  /* 0x000000060b0b7c24 */ /* 0x004fe2000f8e0202 */
[----:B------:R-:W-:-:S04]  /*00d0*/  IADD3 R2, PT, PT, R0, -0x1, RZ ;  /* 0xffffffff00027810 */ /* 0x000fc80007ffe0ff */
[----:B------:R-:W-:-:S04]  /*00e0*/  ISETP.EQ.OR P0, PT, R11, RZ, P0 ;  /* 0x000000ff0b00720c */ /* 0x000fc80000702670 */
[----:B------:R-:W-:Y:S01]  /*00f0*/  ISETP.GE.U32.OR P0, PT, R11, UR4, P0 ;  /* 0x000000040b007c0c */ /* 0x000fe20008706470 */
[----:B------:R-:W-:-:S06]  /*0100*/  UIADD3 UR4, UPT, UPT, UR7, -0x2, URZ ;  /* 0xfffffffe07047890 */ /* 0x000fcc000fffe0ff */
[----:B------:R-:W-:-:S06]  /*0110*/  IMAD R10, R2, UR4, RZ ;  /* 0x00000004020a7c24 */ /* 0x000fcc000f8e02ff */
[----:B------:R-:W-:Y:S05]  /*0120*/  @P0 EXIT ;  /* 0x000000000000094d */ /* 0x000fea0003800000 */
[----:B------:R-:W0:Y:S01]  /*0130*/  LDC.64 R2, c[0x0][0x388] ;  /* 0x0000e200ff027b82 */ /* 0x000e220000000a00 */
[----:B------:R-:W1:Y:S01]  /*0140*/  LDCU.64 UR4, c[0x0][0x358] ;  /* 0x00006b00ff0477ac */ /* 0x000e620008000a00 */
[----:B------:R-:W-:-:S06]  /*0150*/  IMAD R7, R0, UR7, R11 ;  /* 0x0000000700077c24 */ /* 0x000fcc000f8e020b */
[----:B------:R-:W2:Y:S08]  /*0160*/  LDC.64 R4, c[0x0][0x380] ;  /* 0x0000e000ff047b82 */ /* 0x000eb00000000a00 */
[----:B------:R-:W3:Y:S01]  /*0170*/  LDC.64 R8, c[0x0][0x390] ;  /* 0x0000e400ff087b82 */ /* 0x000ee20000000a00 */
[----:B0-----:R-:W-:-:S07]  /*0180*/  IMAD.WIDE.U32 R2, R7, 0x8, R2 ;  /* 0x0000000807027825 */ /* 0x001fce00078e0002 */
[----:B------:R-:W0:Y:S01]  /*0190*/  LDC.64 R12, c[0x0][0x398] ;  /* 0x0000e600ff0c7b82 */ /* 0x000e220000000a00 */
[----:B-1----:R-:W4:Y:S01]  /*01a0*/  LDG.E.64 R2, desc[UR4][R2.64] ;  /* 0x0000000402027981 */ /* 0x002f22000c1e1b00 */
[----:B--2---:R-:W-:-:S06]  /*01b0*/  IMAD.WIDE.U32 R4, R7, 0x8, R4 ;  /* 0x0000000807047825 */ /* 0x004fcc00078e0004 */
[----:B------:R-:W4:Y:S01]  /*01c0*/  LDG.E.64 R4, desc[UR4][R4.64] ;  /* 0x0000000404047981 */ /* 0x000f22000c1e1b00 */
[----:B------:R-:W-:-:S05]  /*01d0*/  IADD3 R15, PT, PT, R11, -0x1, R10 ;  /* 0xffffffff0b0f7810 */ /* 0x000fca0007ffe00a */
[----:B---3--:R-:W-:-:S04]  /*01e0*/  IMAD.WIDE.U32 R8, R15, 0x8, R8 ;  /* 0x000000080f087825 */ /* 0x008fc800078e0008 */
[----:B0-----:R-:W-:Y:S01]  /*01f0*/  IMAD.WIDE.U32 R12, R15, 0x8, R12 ;  /* 0x000000080f0c7825 */ /* 0x001fe200078e000c */
[----:B----4-:R-:W-:-:S08]  /*0200*/  DADD R6, R2, -R4 ;  /* 0x0000000002067229 */ /* 0x010fd00000000804 */
[----:B------:R-:W-:Y:S01]  /*0210*/  DMUL R10, R6, R6 ;  /* 0x00000006060a7228 */ /* 0x000fe20000000000 */
[----:B------:R-:W-:Y:S06]  /*0220*/  STG.E.64 desc[UR4][R8.64], R6 ;  /* 0x0000000608007986 */ /* 0x000fec000c101b04 */
[----:B------:R-:W-:Y:S01]  /*0230*/  STG.E.64 desc[UR4][R12.64], R10 ;  /* 0x0000000a0c007986 */ /* 0x000fe2000c101b04 */
[----:B------:R-:W-:Y:S05]  /*0240*/  EXIT ;  /* 0x000000000000794d */ /* 0x000fea0003800000 */
.L_x_10:
        /* <DEDUP_REMOVED lines=11> */
.L_x_26:


//--------------------- .text._Z12gpu_residualPdS_S_i --------------------------
	.section	.text._Z12gpu_residualPdS_S_i,"ax",@progbits
	.align	128
        .global         _Z12gpu_residualPdS_S_i
        .type           _Z12gpu_residualPdS_S_i,@function
        .size           _Z12gpu_residualPdS_S_i,(.L_x_27 - _Z12gpu_residualPdS_S_i)
        .other          _Z12gpu_residualPdS_S_i,@"STO_CUDA_ENTRY STV_DEFAULT"
_Z12gpu_residualPdS_S_i:
.text._Z12gpu_residualPdS_S_i:
[----:B------:R-:W-:Y:S01]  /*0000*/  LDC R1, c[0x0][0x37c] ;  /* 0x0000df00ff017b82 */ /* 0x000fe20000000800 */
[----:B------:R-:W0:Y:S07]  /*0010*/  S2R R0, SR_CTAID.Y ;  /* 0x0000000000007919 */ /* 0x000e2e0000002600 */
[----:B------:R-:W1:Y:S01]  /*0020*/  S2UR UR8, SR_CTAID.X ;  /* 0x00000000000879c3 */ /* 0x000e620000002500 */
[----:B------:R-:W2:Y:S01]  /*0030*/  LDCU UR5, c[0x0][0x398] ;  /* 0x00007300ff0577ac */ /* 0x000ea20008000800 */
[----:B------:R-:W0:Y:S01]  /*0040*/  S2R R3, SR_TID.Y ;  /* 0x0000000000037919 */ /* 0x000e220000002200 */
[----:B------:R-:W3:Y:S01]  /*0050*/  LDCU.64 UR6, c[0x0][0x358] ;  /* 0x00006b00ff0677ac */ /* 0x000ee20008000a00 */
[----:B------:R-:W1:Y:S04]  /*0060*/  S2R R2, SR_TID.X ;  /* 0x0000000000027919 */ /* 0x000e680000002100 */
[----:B------:R-:W1:Y:S01]  /*0070*/  LDC R13, c[0x0][0x360] ;  /* 0x0000d800ff0d7b82 */ /* 0x000e620000000800 */
[----:B------:R-:W0:Y:S07]  /*0080*/  LDCU UR9, c[0x0][0x364] ;  /* 0x00006c80ff0977ac */ /* 0x000e2e0008000800 */
[----:B------:R-:W4:Y:S01]  /*0090*/  LDC.64 R8, c[0x0][0x388] ;  /* 0x0000e200ff087b82 */ /* 0x000f220000000a00 */
[----:B--2---:R-:W-:-:S07]  /*00a0*/  UIADD3 UR4, UPT, UPT, UR5, -0x1, URZ ;  /* 0xffffffff05047890 */ /* 0x004fce000fffe0ff */
[----:B------:R-:W2:Y:S01]  /*00b0*/  LDC.64 R10, c[0x0][0x380] ;  /* 0x0000e000ff0a7b82 */ /* 0x000ea20000000a00 */
[----:B0-----:R-:W-:Y:S02]  /*00c0*/  IMAD R5, R0, UR9, R3 ;  /* 0x0000000900057c24 */ /* 0x001fe4000f8e0203 */
[----:B-1----:R-:W-:-:S03]  /*00d0*/  IMAD R4, R13, UR8, R2 ;  /* 0x000000080d047c24 */ /* 0x002fc6000f8e0202 */
[----:B------:R-:W-:-:S04]  /*00e0*/  ISETP.NE.AND P0, PT, R5, RZ, PT ;  /* 0x000000ff0500720c */ /* 0x000fc80003f05270 */
[----:B------:R-:W-:-:S04]  /*00f0*/  ISETP.EQ.OR P0, PT, R4, RZ, !P0 ;  /* 0x000000ff0400720c */ /* 0x000fc80004702670 */
[----:B------:R-:W-:-:S04]  /*0100*/  ISETP.GE.U32.OR P0, PT, R4, UR4, P0 ;  /* 0x0000000404007c0c */ /* 0x000fc80008706470 */
[----:B------:R-:W-:Y:S01]  /*0110*/  ISETP.GE.U32.OR P0, PT, R5, UR4, P0 ;  /* 0x0000000405007c0c */ /* 0x000fe20008706470 */
[----:B------:R-:W-:-:S12]  /*0120*/  IMAD R5, R4, UR5, R5 ;  /* 0x0000000504057c24 */ /* 0x000fd8000f8e0205 */
[----:B----4-:R-:W-:-:S04]  /*0130*/  @!P0 IMAD.WIDE.U32 R8, R5, 0x8, R8 ;  /* 0x0000000805088825 */ /* 0x010fc800078e0008 */
[----:B--2---:R-:W-:Y:S02]  /*0140*/  @!P0 IMAD.WIDE.U32 R10, R5, 0x8, R10 ;  /* 0x00000008050a8825 */ /* 0x004fe400078e000a */
[----:B---3--:R-:W2:Y:S04]  /*0150*/  @!P0 LDG.E.64 R8, desc[UR6][R8.64] ;  /* 0x0000000608088981 */ /* 0x008ea8000c1e1b00 */
[----:B------:R-:W2:Y:S01]  /*0160*/  @!P0 LDG.E.64 R10, desc[UR6][R10.64] ;  /* 0x000000060a0a8981 */ /* 0x000ea2000c1e1b00 */
[----:B------:R-:W0:Y:S01]  /*0170*/  S2UR UR5, SR_CgaCtaId ;  /* 0x00000000000579c3 */ /* 0x000e220000008800 */
[----:B------:R-:W-:Y:S01]  /*0180*/  CS2R R6, SRZ ;  /* 0x0000000000067805 */ /* 0x000fe2000001ff00 */
[----:B------:R-:W-:Y:S01]  /*0190*/  UMOV UR4, 0x400 ;  /* 0x0000040000047882 */ /* 0x000fe20000000000 */
[C---:B------:R-:W-:Y:S01]  /*01a0*/  IMAD R5, R13.reuse, R3, R2 ;  /* 0x000000030d057224 */ /* 0x040fe200078e0202 */
[----:B------:R-:W-:Y:S01]  /*01b0*/  ISETP.GT.U32.AND P1, PT, R2, 0x7f, PT ;  /* 0x0000007f0200780c */ /* 0x000fe20003f24070 */
[----:B------:R-:W-:Y:S01]  /*01c0*/  IMAD R4, R13, UR9, RZ ;  /* 0x000000090d047c24 */ /* 0x000fe2000f8e02ff */
[----:B------:R-:W-:Y:S04]  /*01d0*/  BSSY.RECONVERGENT B0, `(.L_x_11) ;  /* 0x0000046000007945 */ /* 0x000fe80003800200 */
[----:B------:R-:W-:Y:S01]  /*01e0*/  ISETP.LT.U32.OR P1, PT, R4, 0x100, P1 ;  /* 0x000001000400780c */ /* 0x000fe20000f21470 */
[----:B0-----:R-:W-:-:S06]  /*01f0*/  ULEA UR4, UR5, UR4, 0x18 ;  /* 0x0000000405047291 */ /* 0x001fcc000f8ec0ff */
[----:B------:R-:W-:Y:S01]  /*0200*/  LEA R5, R5, UR4, 0x3 ;  /* 0x0000000405057c11 */ /* 0x000fe2000f8e18ff */
[----:B--2---:R-:W-:Y:S01]  /*0210*/  @!P0 DADD R6, R8, -R10 ;  /* 0x0000000008068229 */ /* 0x004fe2000000080a */
[----:B------:R-:W-:-:S04]  /*0220*/  ISETP.GT.U32.AND P0, PT, R2, 0xff, PT ;  /* 0x000000ff0200780c */ /* 0x000fc80003f04070 */
[----:B------:R-:W-:-:S03]  /*0230*/  ISETP.LT.U32.OR P0, PT, R4, 0x200, P0 ;  /* 0x000002000400780c */ /* 0x000fc60000701470 */
[----:B------:R-:W-:-:S07]  /*0240*/  DMUL R6, R6, R6 ;  /* 0x0000000606067228 */ /* 0x000fce0000000000 */
[----:B------:R-:W-:Y:S01]  /*0250*/  STS.64 [R5], R6 ;  /* 0x0000000605007388 */ /* 0x000fe20000000a00 */
[----:B------:R-:W-:Y:S06]  /*0260*/  BAR.SYNC.DEFER_BLOCKING 0x0 ;  /* 0x0000000000007b1d */ /* 0x000fec0000010000 */
[----:B------:R-:W-:Y:S04]  /*0270*/  @!P0 LDS.64 R8, [R5+0x800] ;  /* 0x0008000005088984 */ /* 0x000fe80000000a00 */
[----:B------:R-:W0:Y:S02]  /*0280*/  @!P0 LDS.64 R10, [R5] ;  /* 0x00000000050a8984 */ /* 0x000e240000000a00 */
[----:B0-----:R-:W-:-:S07]  /*0290*/  @!P0 DADD R8, R8, R10 ;  /* 0x0000000008088229 */ /* 0x001fce000000000a */
[----:B------:R-:W-:Y:S01]  /*02a0*/  @!P0 STS.64 [R5], R8 ;  /* 0x0000000805008388 */ /* 0x000fe20000000a00 */
[----:B------:R-:W-:Y:S01]  /*02b0*/  BAR.SYNC.DEFER_BLOCKING 0x0 ;  /* 0x0000000000007b1d */ /* 0x000fe20000010000 */
[----:B------:R-:W-:-:S04]  /*02c0*/  ISETP.GT.U32.AND P0, PT, R2, 0x3f, PT ;  /* 0x0000003f0200780c */ /* 0x000fc80003f04070 */
[----:B------:R-:W-:Y:S01]  /*02d0*/  ISETP.LT.U32.OR P0, PT, R4, 0x80, P0 ;  /* 0x000000800400780c */ /* 0x000fe20000701470 */
[----:B------:R-:W-:Y:S04]  /*02e0*/  @!P1 LDS.64 R10, [R5+0x400] ;  /* 0x00040000050a9984 */ /* 0x000fe80000000a00 */
[----:B------:R-:W0:Y:S02]  /*02f0*/  @!P1 LDS.64 R12, [R5] ;  /* 0x00000000050c9984 */ /* 0x000e240000000a00 */
[----:B0-----:R-:W-:-:S07]  /*0300*/  @!P1 DADD R10, R10, R12 ;  /* 0x000000000a0a9229 */ /* 0x001fce000000000c */
[----:B------:R-:W-:Y:S01]  /*0310*/  @!P1 STS.64 [R5], R10 ;  /* 0x0000000a05009388 */ /* 0x000fe20000000a00 */
[----:B------:R-:W-:Y:S06]  /*0320*/  BAR.SYNC.DEFER_BLOCKING 0x0 ;  /* 0x0000000000007b1d */ /* 0x000fec0000010000 */
[----:B------:R-:W-:Y:S04]  /*0330*/  @!P0 LDS.64 R6, [R5+0x200] ;  /* 0x0002000005068984 */ /* 0x000fe80000000a00 */
[----:B------:R-:W0:Y:S02]  /*0340*/  @!P0 LDS.64 R12, [R5] ;  /* 0x00000000050c8984 */ /* 0x000e240000000a00 */
[----:B0-----:R-:W-:-:S07]  /*0350*/  @!P0 DADD R6, R6, R12 ;  /* 0x0000000006068229 */ /* 0x001fce000000000c */
[----:B------:R0:W-:Y:S01]  /*0360*/  @!P0 STS.64 [R5], R6 ;  /* 0x0000000605008388 */ /* 0x0001e20000000a00 */
[----:B------:R-:W-:Y:S01]  /*0370*/  BAR.SYNC.DEFER_BLOCKING 0x0 ;  /* 0x0000000000007b1d */ /* 0x000fe20000010000 */
[----:B------:R-:W-:-:S13]  /*0380*/  ISETP.GT.U32.AND P0, PT, R2, 0x1f, PT ;  /* 0x0000001f0200780c */ /* 0x000fda0003f04070 */
[----:B0-----:R-:W-:Y:S05]  /*0390*/  @P0 BRA `(.L_x_12) ;  /* 0x0000000000a40947 */ /* 0x001fea0003800000 */
[----:B------:R-:W-:Y:S02]  /*03a0*/  ISETP.GE.U32.AND P0, PT, R4, 0x40, PT ;  /* 0x000000400400780c */ /* 0x000fe40003f06070 */
[----:B------:R-:W-:-:S11]  /*03b0*/  LEA R5, R2, UR4, 0x3 ;  /* 0x0000000402057c11 */ /* 0x000fd6000f8e18ff */
[----:B------:R-:W-:Y:S04]  /*03c0*/  @P0 LDS.64 R6, [R5+0x100] ;  /* 0x0001000005060984 */ /* 0x000fe80000000a00 */
[----:B------:R-:W0:Y:S02]  /*03d0*/  @P0 LDS.64 R8, [R5] ;  /* 0x0000000005080984 */ /* 0x000e240000000a00 */
[----:B0-----:R-:W-:-:S07]  /*03e0*/  @P0 DADD R6, R6, R8 ;  /* 0x0000000006060229 */ /* 0x001fce0000000008 */
[----:B------:R0:W-:Y:S01]  /*03f0*/  @P0 STS.64 [R5], R6 ;  /* 0x0000000605000388 */ /* 0x0001e20000000a00 */
[----:B------:R-:W-:Y:S05]  /*0400*/  @P0 BRA `(.L_x_13) ;  /* 0x0000000000080947 */ /* 0x000fea0003800000 */
[----:B------:R-:W-:-:S13]  /*0410*/  ISETP.GE.U32.AND P0, PT, R4, 0x20, PT ;  /* 0x000000200400780c */ /* 0x000fda0003f06070 */
[----:B------:R-:W-:Y:S05]  /*0420*/  @!P0 BRA `(.L_x_14) ;  /* 0x0000000000148947 */ /* 0x000fea0003800000 */
.L_x_13:
[----:B0-----:R-:W-:Y:S04]  /*0430*/  LDS.64 R6, [R5+0x80] ;  /* 0x0000800005067984 */ /* 0x001fe80000000a00 */
[----:B------:R-:W0:Y:S02]  /*0440*/  LDS.64 R8, [R5] ;  /* 0x0000000005087984 */ /* 0x000e240000000a00 */
[----:B0-----:R-:W-:-:S07]  /*0450*/  DADD R6, R6, R8 ;  /* 0x0000000006067229 */ /* 0x001fce0000000008 */
[----:B------:R1:W-:Y:S01]  /*0460*/  STS.64 [R5], R6 ;  /* 0x0000000605007388 */ /* 0x0003e20000000a00 */
[----:B------:R-:W-:Y:S05]  /*0470*/  BRA `(.L_x_15) ;  /* 0x0000000000087947 */ /* 0x000fea0003800000 */
.L_x_14:
[----:B------:R-:W-:-:S13]  /*0480*/  ISETP.GE.U32.AND P0, PT, R4, 0x10, PT ;  /* 0x000000100400780c */ /* 0x000fda0003f06070 */
[----:B------:R-:W-:Y:S05]  /*0490*/  @!P0 BRA `(.L_x_16) ;  /* 0x0000000000148947 */ /* 0x000fea0003800000 */
.L_x_15:
[----:B01----:R-:W-:Y:S04]  /*04a0*/  LDS.64 R6, [R5+0x40] ;  /* 0x0000400005067984 */ /* 0x003fe80000000a00 */
[----:B------:R-:W0:Y:S02]  /*04b0*/  LDS.64 R8, [R5] ;  /* 0x0000000005087984 */ /* 0x000e240000000a00 */
[----:B0-----:R-:W-:-:S07]  /*04c0*/  DADD R6, R6, R8 ;  /* 0x0000000006067229 */ /* 0x001fce0000000008 */
[----:B------:R1:W-:Y:S01]  /*04d0*/  STS.64 [R5], R6 ;  /* 0x0000000605007388 */ /* 0x0003e20000000a00 */
[----:B------:R-:W-:Y:S05]  /*04e0*/  BRA `(.L_x_17) ;  /* 0x0000000000087947 */ /* 0x000fea0003800000 */
.L_x_16:
[----:B------:R-:W-:-:S13]  /*04f0*/  ISETP.GE.U32.AND P0, PT, R4, 0x8, PT ;  /* 0x000000080400780c */ /* 0x000fda0003f06070 */
[----:B------:R-:W-:Y:S05]  /*0500*/  @!P0 BRA `(.L_x_18) ;  /* 0x0000000000148947 */ /* 0x000fea0003800000 */
.L_x_17:
[----:B01----:R-:W-:Y:S04]  /*0510*/  LDS.64 R6, [R5+0x20] ;  /* 0x0000200005067984 */ /* 0x003fe80000000a00 */
[----:B------:R-:W0:Y:S02]  /*0520*/  LDS.64 R8, [R5] ;  /* 0x0000000005087984 */ /* 0x000e240000000a00 */
[----:B0-----:R-:W-:-:S07]  /*0530*/  DADD R6, R6, R8 ;  /* 0x0000000006067229 */ /* 0x001fce0000000008 */
[----:B------:R1:W-:Y:S01]  /*0540*/  STS.64 [R5], R6 ;  /* 0x0000000605007388 */ /* 0x0003e20000000a00 */
[----:B------:R-:W-:Y:S05]  /*0550*/  BRA `(.L_x_19) ;  /* 0x0000000000087947 */ /* 0x000fea0003800000 */
.L_x_18:
[----:B------:R-:W-:-:S13]  /*0560*/  ISETP.GE.U32.AND P0, PT, R4, 0x4, PT ;  /* 0x000000040400780c */ /* 0x000fda0003f06070 */
[----:B------:R-:W-:Y:S05]  /*0570*/  @!P0 BRA `(.L_x_20) ;  /* 0x0000000000148947 */ /* 0x000fea0003800000 */
.L_x_19:
[----:B01----:R-:W-:Y:S04]  /*0580*/  LDS.64 R6, [R5+0x10] ;  /* 0x0000100005067984 */ /* 0x003fe80000000a00 */
[----:B------:R-:W0:Y:S02]  /*0590*/  LDS.64 R8, [R5] ;  /* 0x0000000005087984 */ /* 0x000e240000000a00 */
[----:B0-----:R-:W-:-:S07]  /*05a0*/  DADD R6, R6, R8 ;  /* 0x0000000006067229 */ /* 0x001fce0000000008 */
[----:B------:R1:W-:Y:S01]  /*05b0*/  STS.64 [R5], R6 ;  /* 0x0000000605007388 */ /* 0x0003e20000000a00 */
[----:B------:R-:W-:Y:S05]  /*05c0*/  BRA `(.L_x_21) ;  /* 0x0000000000087947 */ /* 0x000fea0003800000 */
.L_x_20:
[----:B------:R-:W-:-:S13]  /*05d0*/  ISETP.GE.U32.AND P0, PT, R4, 0x2, PT ;  /* 0x000000020400780c */ /* 0x000fda0003f06070 */
[----:B------:R-:W-:Y:S05]  /*05e0*/  @!P0 BRA `(.L_x_12) ;  /* 0x0000000000108947 */ /* 0x000fea0003800000 */
.L_x_21:
[----:B01----:R-:W-:Y:S04]  /*05f0*/  LDS.64 R6, [R5+0x8] ;  /* 0x0000080005067984 */ /* 0x003fe80000000a00 */
[----:B------:R-:W0:Y:S02]  /*0600*/  LDS.64 R8, [R5] ;  /* 0x0000000005087984 */ /* 0x000e240000000a00 */
[----:B0-----:R-:W-:-:S07]  /*0610*/  DADD R6, R6, R8 ;  /* 0x0000000006067229 */ /* 0x001fce0000000008 */
[----:B------:R1:W-:Y:S04]  /*0620*/  STS.64 [R5], R6 ;  /* 0x0000000605007388 */ /* 0x0003e80000000a00 */
.L_x_12:
[----:B------:R-:W-:Y:S05]  /*0630*/  BSYNC.RECONVERGENT B0 ;  /* 0x0000000000007941 */ /* 0x000fea0003800200 */
.L_x_11:
[----:B------:R-:W-:-:S13]  /*0640*/  LOP3.LUT P0, RZ, R2, R3, RZ, 0xfc, !PT ;  /* 0x0000000302ff7212 */ /* 0x000fda000780fcff */
[----:B------:R-:W-:Y:S05]  /*0650*/  @P0 EXIT ;  /* 0x000000000000094d */ /* 0x000fea0003800000 */
[----:B------:R-:W2:Y:S01]  /*0660*/  LDS.64 R2, [UR4] ;  /* 0x00000004ff027984 */ /* 0x000ea20008000a00 */
[----:B01----:R-:W0:Y:S08]  /*0670*/  LDC R7, c[0x0][0x370] ;  /* 0x0000dc00ff077b82 */ /* 0x003e300000000800 */
[----:B------:R-:W1:Y:S01]  /*0680*/  LDC.64 R4, c[0x0][0x390] ;  /* 0x0000e400ff047b82 */ /* 0x000e620000000a00 */
[----:B0-----:R-:W-:-:S04]  /*0690*/  IMAD R7, R0, R7, UR8 ;  /* 0x0000000800077e24 */ /* 0x001fc8000f8e0207 */
[----:B-1----:R-:W-:-:S05]  /*06a0*/  IMAD.WIDE.U32 R4, R7, 0x8, R4 ;  /* 0x0000000807047825 */ /* 0x002fca00078e0004 */
[----:B--2---:R-:W-:Y:S01]  /*06b0*/  STG.E.64 desc[UR6][R4.64], R2 ;  /* 0x0000000204007986 */ /* 0x004fe2000c101b06 */
[----:B------:R-:W-:Y:S05]  /*06c0*/  EXIT ;  /* 0x000000000000794d */ /* 0x000fea0003800000 */
.L_x_22:
        /* <DEDUP_REMOVED lines=11> */
.L_x_27:


//--------------------- .text._Z8gpu_HeatPdS_i    --------------------------
	.section	.text._Z8gpu_HeatPdS_i,"ax",@progbits
	.align	128
        .global         _Z8gpu_HeatPdS_i
        .type           _Z8gpu_HeatPdS_i,@function
        .size           _Z8gpu_HeatPdS_i,(.L_x_28 - _Z8gpu_HeatPdS_i)
        .other          _Z8gpu_HeatPdS_i,@"STO_CUDA_ENTRY STV_DEFAULT"
_Z8gpu_HeatPdS_i:
.text._Z8gpu_HeatPdS_i:
[----:B------:R-:W-:Y:S01]  /*0000*/  LDC R1, c[0x0][0x37c] ;  /* 0x0000df00ff017b82 */ /* 0x000fe20000000800 */
[----:B------:R-:W0:Y:S07]  /*0010*/  S2R R0, SR_TID.Y ;  /* 0x0000000000007919 */ /* 0x000e2e0000002200 */
[----:B------:R-:W0:Y:S01]  /*0020*/  S2UR UR4, SR_CTAID.Y ;  /* 0x00000000000479c3 */ /* 0x000e220000002600 */
[----:B------:R-:W1:Y:S07]  /*0030*/  S2R R5, SR_TID.X ;  /* 0x0000000000057919 */ /* 0x000e6e0000002100 */
[----:B------:R-:W0:Y:S08]  /*0040*/  LDC R3, c[0x0][0x364] ;  /* 0x0000d900ff037b82 */ /* 0x000e300000000800 */
[----:B------:R-:W2:Y:S08]  /*0050*/  LDC R14, c[0x0][0x390] ;  /* 0x0000e400ff0e7b82 */ /* 0x000eb00000000800 */
[----:B------:R-:W1:Y:S08]  /*0060*/  S2UR UR5, SR_CTAID.X ;  /* 0x00000000000579c3 */ /* 0x000e700000002500 */
[----:B------:R-:W1:Y:S01]  /*0070*/  LDC R4, c[0x0][0x360] ;  /* 0x0000d800ff047b82 */ /* 0x000e620000000800 */
[----:B0-----:R-:W-:-:S02]  /*0080*/  IMAD R3, R3, UR4, R0 ;  /* 0x0000000403037c24 */ /* 0x001fc4000f8e0200 */
[----:B--2---:R-:W-:-:S05]  /*0090*/  VIADD R2, R14, 0xffffffff ;  /* 0xffffffff0e027836 */ /* 0x004fca0000000000 */
[----:B------:R-:W-:-:S04]  /*00a0*/  ISETP.GE.AND P0, PT, R3, R2, PT ;  /* 0x000000020300720c */ /* 0x000fc80003f06270 */
[----:B------:R-:W-:Y:S01]  /*00b0*/  ISETP.EQ.OR P0, PT, R3, RZ, P0 ;  /* 0x000000ff0300720c */ /* 0x000fe20000702670 */
[----:B-1----:R-:W-:-:S05]  /*00c0*/  IMAD R0, R4, UR5, R5 ;  /* 0x0000000504007c24 */ /* 0x002fca000f8e0205 */
[----:B------:R-:W-:-:S04]  /*00d0*/  ISETP.LT.OR P0, PT, R0, 0x1, P0 ;  /* 0x000000010000780c */ /* 0x000fc80000701670 */
[----:B------:R-:W-:-:S13]  /*00e0*/  ISETP.GE.OR P0, PT, R0, R2, P0 ;  /* 0x000000020000720c */ /* 0x000fda0000706670 */
[----:B------:R-:W-:Y:S05]  /*00f0*/  @P0 EXIT ;  /* 0x000000000000094d */ /* 0x000fea0003800000 */
[----:B------:R-:W0:Y:S01]  /*0100*/  LDCU.64 UR6, c[0x0][0x388] ;  /* 0x00007100ff0677ac */ /* 0x000e220008000a00 */
[----:B------:R-:W1:Y:S01]  /*0110*/  LDC.64 R12, c[0x0][0x388] ;  /* 0x0000e200ff0c7b82 */ /* 0x000e620000000a00 */
[-C--:B------:R-:W-:Y:S01]  /*0120*/  IMAD R3, R3, R14.reuse, RZ ;  /* 0x0000000e03037224 */ /* 0x080fe200078e02ff */
[----:B------:R-:W2:Y:S04]  /*0130*/  LDCU.64 UR4, c[0x0][0x358] ;  /* 0x00006b00ff0477ac */ /* 0x000ea80008000a00 */
[C---:B------:R-:W-:Y:S02]  /*0140*/  IADD3 R2, P0, PT, R0.reuse, R3, RZ ;  /* 0x0000000300027210 */ /* 0x040fe40007f1e0ff */
[----:B------:R-:W-:Y:S02]  /*0150*/  IADD3 R15, PT, PT, R0, -R14, R3 ;  /* 0x8000000e000f7210 */ /* 0x000fe40007ffe003 */
[----:B------:R-:W-:-:S02]  /*0160*/  LEA.HI.X.SX32 R5, R3, RZ, 0x1, P0 ;  /* 0x000000ff03057211 */ /* 0x000fc400000f0eff */
[----:B0-----:R-:W-:-:S04]  /*0170*/  LEA R4, P0, R2, UR6, 0x3 ;  /* 0x0000000602047c11 */ /* 0x001fc8000f8018ff */
[----:B------:R-:W-:Y:S01]  /*0180*/  LEA.HI.X R5, R2, UR7, R5, 0x3, P0 ;  /* 0x0000000702057c11 */ /* 0x000fe200080f1c05 */
[----:B-1----:R-:W-:-:S04]  /*0190*/  IMAD.WIDE R10, R15, 0x8, R12 ;  /* 0x000000080f0a7825 */ /* 0x002fc800078e020c */
[----:B--2---:R-:W2:Y:S04]  /*01a0*/  LDG.E.64 R6, desc[UR4][R4.64+-0x8] ;  /* 0xfffff80404067981 */ /* 0x004ea8000c1e1b00 */
[----:B------:R-:W2:Y:S01]  /*01b0*/  LDG.E.64 R8, desc[UR4][R4.64+0x8] ;  /* 0x0000080404087981 */ /* 0x000ea2000c1e1b00 */
[----:B------:R-:W-:-:S03]  /*01c0*/  IMAD R15, R14, 0x2, R15 ;  /* 0x000000020e0f7824 */ /* 0x000fc600078e020f */
[----:B------:R-:W3:Y:S01]  /*01d0*/  LDG.E.64 R10, desc[UR4][R10.64] ;  /* 0x000000040a0a7981 */ /* 0x000ee2000c1e1b00 */
[----:B------:R-:W-:-:S06]  /*01e0*/  IMAD.WIDE R12, R15, 0x8, R12 ;  /* 0x000000080f0c7825 */ /* 0x000fcc00078e020c */
[----:B------:R-:W4:Y:S01]  /*01f0*/  LDG.E.64 R12, desc[UR4][R12.64] ;  /* 0x000000040c0c7981 */ /* 0x000f22000c1e1b00 */
[----:B------:R-:W-:Y:S01]  /*0200*/  IMAD.IADD R3, R0, 0x1, R3 ;  /* 0x0000000100037824 */ /* 0x000fe200078e0203 */
[----:B--2---:R-:W-:Y:S01]  /*0210*/  DADD R6, R6, R8 ;  /* 0x0000000006067229 */ /* 0x004fe20000000008 */
[----:B------:R-:W0:Y:S07]  /*0220*/  LDC.64 R8, c[0x0][0x380] ;  /* 0x0000e000ff087b82 */ /* 0x000e2e0000000a00 */
[----:B---3--:R-:W-:-:S08]  /*0230*/  DADD R6, R6, R10 ;  /* 0x0000000006067229 */ /* 0x008fd0000000000a */
[----:B----4-:R-:W-:-:S08]  /*0240*/  DADD R6, R6, R12 ;  /* 0x0000000006067229 */ /* 0x010fd0000000000c */
[----:B------:R-:W-:Y:S01]  /*0250*/  DMUL R6, R6, 0.25 ;  /* 0x3fd0000006067828 */ /* 0x000fe20000000000 */
[----:B0-----:R-:W-:-:S06]  /*0260*/  IMAD.WIDE R2, R3, 0x8, R8 ;  /* 0x0000000803027825 */ /* 0x001fcc00078e0208 */
[----:B------:R-:W-:Y:S01]  /*0270*/  STG.E.64 desc[UR4][R2.64], R6 ;  /* 0x0000000602007986 */ /* 0x000fe2000c101b04 */
[----:B------:R-:W-:Y:S05]  /*0280*/  EXIT ;  /* 0x000000000000794d */ /* 0x000fea0003800000 */
.L_x_23:
        /* <DEDUP_REMOVED lines=15> */
.L_x_28:


//--------------------- .nv.shared._Z17finalReduceKernelPdS_i --------------------------
	.section	.nv.shared._Z17finalReduceKernelPdS_i,"aw",@nobits
	.sectionflags	@""
	.align	16
	.zero		1024


//--------------------- .nv.shared.reserved.0     --------------------------
	.section	.nv.shared.reserved.0,"aw",@nobits
	.weak		__nv_reservedSMEM_offset_0_alias
	.size		__nv_reservedSMEM_offset_0_alias, 0, 64
	.other		__nv_reservedSMEM_offset_0_alias,@"STO_CUDA_RESERVED_SHARED STV_DEFAULT"
__nv_reservedSMEM_offset_0_alias:
	.zero		0
	.zero		64


//--------------------- .nv.shared._Z8Kernel07PdS_i --------------------------
	.section	.nv.shared._Z8Kernel07PdS_i,"aw",@nobits
	.sectionflags	@""
	.align	16
.nv.shared._Z8Kernel07PdS_i:
	.zero		9216


//--------------------- .nv.shared._Z12gpu_ResidualPdS_S_S_i --------------------------
	.section	.nv.shared._Z12gpu_ResidualPdS_S_S_i,"aw",@nobits
	.sectionflags	@""
	.align	16
	.zero		1024


//--------------------- .nv.shared._Z12gpu_residualPdS_S_i --------------------------
	.section	.nv.shared._Z12gpu_residualPdS_S_i,"aw",@nobits
	.sectionflags	@""
	.align	16
	.zero		1024


//--------------------- .nv.shared._Z8gpu_HeatPdS_i --------------------------
	.section	.nv.shared._Z8gpu_HeatPdS_i,"aw",@nobits
	.sectionflags	@""
	.align	16
	.zero		1024


//--------------------- .nv.constant0._Z17finalReduceKernelPdS_i --------------------------
	.section	.nv.constant0._Z17finalReduceKernelPdS_i,"a",@progbits
	.sectionflags	@""
	.align	4
.nv.constant0._Z17finalReduceKernelPdS_i:
	.zero		916


//--------------------- .nv.constant0._Z8Kernel07PdS_i --------------------------
	.section	.nv.constant0._Z8Kernel07PdS_i,"a",@progbits
	.sectionflags	@""
	.align	4
.nv.constant0._Z8Kernel07PdS_i:
	.zero		916


//--------------------- .nv.constant0._Z12gpu_ResidualPdS_S_S_i --------------------------
	.section	.nv.constant0._Z12gpu_ResidualPdS_S_S_i,"a",@progbits
	.sectionflags	@""
	.align	4
.nv.constant0._Z12gpu_ResidualPdS_S_S_i:
	.zero		932


//--------------------- .nv.constant0._Z12gpu_residualPdS_S_i --------------------------
	.section	.nv.constant0._Z12gpu_residualPdS_S_i,"a",@progbits
	.sectionflags	@""
	.align	4
.nv.constant0._Z12gpu_residualPdS_S_i:
	.zero		924


//--------------------- .nv.constant0._Z8gpu_HeatPdS_i --------------------------
	.section	.nv.constant0._Z8gpu_HeatPdS_i,"a",@progbits
	.sectionflags	@""
	.align	4
.nv.constant0._Z8gpu_HeatPdS_i:
	.zero		916


//--------------------- SYMBOLS --------------------------

	.type		.nv.reservedSmem.offset0,@object
	.size		.nv.reservedSmem.offset0,0x4
	.type		.nv.reservedSmem.cap,@object
	.size		.nv.reservedSmem.cap,0x4
